	.target	sm_100a

	.elftype	@"ET_EXEC"


//--------------------- .note.nv.tkinfo           --------------------------
	.section	.note.nv.tkinfo,"",@"SHT_NOTE"
	.sectionflags	@"SHF_NOTE_NV_TKINFO"
	.tkinfo
        /*0018*/ 	.word	0x00000002
        /*0030*/ 	.string	""
        /*0030*/ 	.string	"ptxas"
        /*0030*/ 	.string	"Cuda compilation tools, release 13.0, V13.0.88"
        /*0030*/ 	.string	"Build cuda_13.0.r13.0/compiler.36424714_0"
        /*0030*/ 	.string	"-arch sm_100a -m 64 "



//--------------------- .note.nv.cuinfo           --------------------------
	.section	.note.nv.cuinfo,"",@"SHT_NOTE"
	.sectionflags	@"SHF_NOTE_NV_CUINFO"
        /*0018*/ 	.short	0x0002
        /*001a*/ 	.short	0x0064
        /*001c*/ 	.short	0x0082
	.zero		2


//--------------------- .nv.info                  --------------------------
	.section	.nv.info,"",@"SHT_CUDA_INFO"
	.align	4


	//----- nvinfo : EIATTR_REGCOUNT
	.align		4
        /*0000*/ 	.byte	0x04, 0x2f
        /*0002*/ 	.short	(.L_19 - .L_18)
	.align		4
.L_18:
        /*0004*/ 	.word	index@(_ZN7cutlass13device_kernelINS_4gemm6kernel13GemmUniversalIN4cute5tupleIJiiiiEEENS1_10collective13CollectiveMmaINS1_35MainloopSm100TmaUmmaWarpSpecializedILi13ELi2ELi4ENS5_IJNS4_1CILi4EEESB_NSA_ILi1EEEEEEEENS5_IJNSA_ILi128EEESF_NSA_ILi64EEEEEENS_10bfloat16_tENS5_IJlSC_lEEESI_SJ_NS4_8TiledMMAINS4_8MMA_AtomIJNS4_26SM100_MMA_F16BF16_2x1SM_SSISI_SI_fLi128ELi128ELNS4_4UMMA5MajorE0ELSO_0ELNSN_7ScaleInE0ELSP_0EEEEEENS4_6LayoutINS5_IJSC_SC_SC_EEENS5_IJNSA_ILi0EEESU_SU_EEEEENS5_IJNS4_10UnderscoreESX_SX_EEEEENS4_28SM100_TMA_2SM_LOAD_MULTICASTENS4_14ComposedLayoutINS4_7SwizzleILi3ELi4ELi3EEENS4_18smem_ptr_flag_bitsILi16EEENSS_INS5_IJNSA_ILi8EEESG_EEENS5_IJSG_SC_EEEEEEEvNS4_8identityES10_S1A_vS1B_EENS_8epilogue10collective18CollectiveEpilogueINS1D_23Sm100TmaWarpSpecializedILi4ELi2ELi16ELb1ELb0EEEJNS5_IJSG_SF_SG_EEENS5_IJNSS_ISG_SC_EENSS_INS5_IJNSA_ILi16EEENSA_ILi2EEEEEENS5_IJSC_SG_EEEEEEEESI_SJ_SI_SJ_NS1D_6fusion15FusionCallbacksIS1H_NS1Q_17LinearCombinationISI_fSI_fLNS_15FloatRoundStyleE2EEES1I_S1P_JEEENS4_5SM1004TMEM4LOAD26SM100_TMEM_LOAD_32dp32b16xENS4_13SM90_TMA_LOADENS11_INS12_ILi1ELi4ELi3EEES15_NSS_INS5_IJS16_S1K_EEENS5_IJS1K_SC_EEEEEEENS4_39AutoVectorizingCopyWithAssumedAlignmentILi128EEENS4_14SM90_TMA_STOREES25_S27_S27_EEEvvEEEEvNT_6ParamsE)
        /*0008*/ 	.word	0x00000045


	//----- nvinfo : EIATTR_FRAME_SIZE
	.align		4
.L_19:
        /*000c*/ 	.byte	0x04, 0x11
        /*000e*/ 	.short	(.L_21 - .L_20)
	.align		4
.L_20:
        /*0010*/ 	.word	index@($__internal_2_$__cuda_sm10x_tcgen05_guardrail_trap_unallocated_columns_being_dealloced)
        /*0014*/ 	.word	0x00000000


	//----- nvinfo : EIATTR_FRAME_SIZE
	.align		4
.L_21:
        /*0018*/ 	.byte	0x04, 0x11
        /*001a*/ 	.short	(.L_23 - .L_22)
	.align		4
.L_22:
        /*001c*/ 	.word	index@($__internal_1_$__cuda_sm10x_tcgen05_guardrail_trap_phase_invalid_during_alloc)
        /*0020*/ 	.word	0x00000000


	//----- nvinfo : EIATTR_FRAME_SIZE
	.align		4
.L_23:
        /*0024*/ 	.byte	0x04, 0x11
        /*0026*/ 	.short	(.L_25 - .L_24)
	.align		4
.L_24:
        /*0028*/ 	.word	index@($__internal_0_$__cuda_sm10x_tcgen05_guardrail_trap_col_being_dealloced_not_returned_by_alloc)
        /*002c*/ 	.word	0x00000000


	//----- nvinfo : EIATTR_FRAME_SIZE
	.align		4
.L_25:
        /*0030*/ 	.byte	0x04, 0x11
        /*0032*/ 	.short	(.L_27 - .L_26)
	.align		4
.L_26:
        /*0034*/ 	.word	index@(_ZN7cutlass13device_kernelINS_4gemm6kernel13GemmUniversalIN4cute5tupleIJiiiiEEENS1_10collective13CollectiveMmaINS1_35MainloopSm100TmaUmmaWarpSpecializedILi13ELi2ELi4ENS5_IJNS4_1CILi4EEESB_NSA_ILi1EEEEEEEENS5_IJNSA_ILi128EEESF_NSA_ILi64EEEEEENS_10bfloat16_tENS5_IJlSC_lEEESI_SJ_NS4_8TiledMMAINS4_8MMA_AtomIJNS4_26SM100_MMA_F16BF16_2x1SM_SSISI_SI_fLi128ELi128ELNS4_4UMMA5MajorE0ELSO_0ELNSN_7ScaleInE0ELSP_0EEEEEENS4_6LayoutINS5_IJSC_SC_SC_EEENS5_IJNSA_ILi0EEESU_SU_EEEEENS5_IJNS4_10UnderscoreESX_SX_EEEEENS4_28SM100_TMA_2SM_LOAD_MULTICASTENS4_14ComposedLayoutINS4_7SwizzleILi3ELi4ELi3EEENS4_18smem_ptr_flag_bitsILi16EEENSS_INS5_IJNSA_ILi8EEESG_EEENS5_IJSG_SC_EEEEEEEvNS4_8identityES10_S1A_vS1B_EENS_8epilogue10collective18CollectiveEpilogueINS1D_23Sm100TmaWarpSpecializedILi4ELi2ELi16ELb1ELb0EEEJNS5_IJSG_SF_SG_EEENS5_IJNSS_ISG_SC_EENSS_INS5_IJNSA_ILi16EEENSA_ILi2EEEEEENS5_IJSC_SG_EEEEEEEESI_SJ_SI_SJ_NS1D_6fusion15FusionCallbacksIS1H_NS1Q_17LinearCombinationISI_fSI_fLNS_15FloatRoundStyleE2EEES1I_S1P_JEEENS4_5SM1004TMEM4LOAD26SM100_TMEM_LOAD_32dp32b16xENS4_13SM90_TMA_LOADENS11_INS12_ILi1ELi4ELi3EEES15_NSS_INS5_IJS16_S1K_EEENS5_IJS1K_SC_EEEEEEENS4_39AutoVectorizingCopyWithAssumedAlignmentILi128EEENS4_14SM90_TMA_STOREES25_S27_S27_EEEvvEEEEvNT_6ParamsE)
        /*0038*/ 	.word	0x00000000


	//----- nvinfo : EIATTR_MIN_STACK_SIZE
	.align		4
.L_27:
        /*003c*/ 	.byte	0x04, 0x12
        /*003e*/ 	.short	(.L_29 - .L_28)
	.align		4
.L_28:
        /*0040*/ 	.word	index@(_ZN7cutlass13device_kernelINS_4gemm6kernel13GemmUniversalIN4cute5tupleIJiiiiEEENS1_10collective13CollectiveMmaINS1_35MainloopSm100TmaUmmaWarpSpecializedILi13ELi2ELi4ENS5_IJNS4_1CILi4EEESB_NSA_ILi1EEEEEEEENS5_IJNSA_ILi128EEESF_NSA_ILi64EEEEEENS_10bfloat16_tENS5_IJlSC_lEEESI_SJ_NS4_8TiledMMAINS4_8MMA_AtomIJNS4_26SM100_MMA_F16BF16_2x1SM_SSISI_SI_fLi128ELi128ELNS4_4UMMA5MajorE0ELSO_0ELNSN_7ScaleInE0ELSP_0EEEEEENS4_6LayoutINS5_IJSC_SC_SC_EEENS5_IJNSA_ILi0EEESU_SU_EEEEENS5_IJNS4_10UnderscoreESX_SX_EEEEENS4_28SM100_TMA_2SM_LOAD_MULTICASTENS4_14ComposedLayoutINS4_7SwizzleILi3ELi4ELi3EEENS4_18smem_ptr_flag_bitsILi16EEENSS_INS5_IJNSA_ILi8EEESG_EEENS5_IJSG_SC_EEEEEEEvNS4_8identityES10_S1A_vS1B_EENS_8epilogue10collective18CollectiveEpilogueINS1D_23Sm100TmaWarpSpecializedILi4ELi2ELi16ELb1ELb0EEEJNS5_IJSG_SF_SG_EEENS5_IJNSS_ISG_SC_EENSS_INS5_IJNSA_ILi16EEENSA_ILi2EEEEEENS5_IJSC_SG_EEEEEEEESI_SJ_SI_SJ_NS1D_6fusion15FusionCallbacksIS1H_NS1Q_17LinearCombinationISI_fSI_fLNS_15FloatRoundStyleE2EEES1I_S1P_JEEENS4_5SM1004TMEM4LOAD26SM100_TMEM_LOAD_32dp32b16xENS4_13SM90_TMA_LOADENS11_INS12_ILi1ELi4ELi3EEES15_NSS_INS5_IJS16_S1K_EEENS5_IJS1K_SC_EEEEEEENS4_39AutoVectorizingCopyWithAssumedAlignmentILi128EEENS4_14SM90_TMA_STOREES25_S27_S27_EEEvvEEEEvNT_6ParamsE)
        /*0044*/ 	.word	0x00000000
.L_29:


//--------------------- .nv.compat                --------------------------
	.section	.nv.compat,"",@"SHT_CUDA_COMPAT_INFO"
	.align	4
        /*0000*/ 	.byte	0x02, 0x09, 0x01, 0x00, 0x02, 0x02, 0x02, 0x00, 0x02, 0x05, 0x05, 0x00, 0x03, 0x07, 0x01, 0x01
        /*0010*/ 	.byte	0x02, 0x03, 0x01, 0x00, 0x02, 0x06, 0x01, 0x00, 0x04, 0x0b, 0x08, 0x00, 0x09, 0x00, 0x00, 0x00
        /*0020*/ 	.byte	0x00, 0x00, 0x00, 0x00


//--------------------- .nv.info._ZN7cutlass13device_kernelINS_4gemm6kernel13GemmUniversalIN4cute5tupleIJiiiiEEENS1_10collective13CollectiveMmaINS1_35MainloopSm100TmaUmmaWarpSpecializedILi13ELi2ELi4ENS5_IJNS4_1CILi4EEESB_NSA_ILi1EEEEEEEENS5_IJNSA_ILi128EEESF_NSA_ILi64EEEEEENS_10bfloat16_tENS5_IJlSC_lEEESI_SJ_NS4_8TiledMMAINS4_8MMA_AtomIJNS4_26SM100_MMA_F16BF16_2x1SM_SSISI_SI_fLi128ELi128ELNS4_4UMMA5MajorE0ELSO_0ELNSN_7ScaleInE0ELSP_0EEEEEENS4_6LayoutINS5_IJSC_SC_SC_EEENS5_IJNSA_ILi0EEESU_SU_EEEEENS5_IJNS4_10UnderscoreESX_SX_EEEEENS4_28SM100_TMA_2SM_LOAD_MULTICASTENS4_14ComposedLayoutINS4_7SwizzleILi3ELi4ELi3EEENS4_18smem_ptr_flag_bitsILi16EEENSS_INS5_IJNSA_ILi8EEESG_EEENS5_IJSG_SC_EEEEEEEvNS4_8identityES10_S1A_vS1B_EENS_8epilogue10collective18CollectiveEpilogueINS1D_23Sm100TmaWarpSpecializedILi4ELi2ELi16ELb1ELb0EEEJNS5_IJSG_SF_SG_EEENS5_IJNSS_ISG_SC_EENSS_INS5_IJNSA_ILi16EEENSA_ILi2EEEEEENS5_IJSC_SG_EEEEEEEESI_SJ_SI_SJ_NS1D_6fusion15FusionCallbacksIS1H_NS1Q_17LinearCombinationISI_fSI_fLNS_15FloatRoundStyleE2EEES1I_S1P_JEEENS4_5SM1004TMEM4LOAD26SM100_TMEM_LOAD_32dp32b16xENS4_13SM90_TMA_LOADENS11_INS12_ILi1ELi4ELi3EEES15_NSS_INS5_IJS16_S1K_EEENS5_IJS1K_SC_EEEEEEENS4_39AutoVectorizingCopyWithAssumedAlignmentILi128EEENS4_14SM90_TMA_STOREES25_S27_S27_EEEvvEEEEvNT_6ParamsE --------------------------
	.section	.nv.info._ZN7cutlass13device_kernelINS_4gemm6kernel13GemmUniversalIN4cute5tupleIJiiiiEEENS1_10collective13CollectiveMmaINS1_35MainloopSm100TmaUmmaWarpSpecializedILi13ELi2ELi4ENS5_IJNS4_1CILi4EEESB_NSA_ILi1EEEEEEEENS5_IJNSA_ILi128EEESF_NSA_ILi64EEEEEENS_10bfloat16_tENS5_IJlSC_lEEESI_SJ_NS4_8TiledMMAINS4_8MMA_AtomIJNS4_26SM100_MMA_F16BF16_2x1SM_SSISI_SI_fLi128ELi128ELNS4_4UMMA5MajorE0ELSO_0ELNSN_7ScaleInE0ELSP_0EEEEEENS4_6LayoutINS5_IJSC_SC_SC_EEENS5_IJNSA_ILi0EEESU_SU_EEEEENS5_IJNS4_10UnderscoreESX_SX_EEEEENS4_28SM100_TMA_2SM_LOAD_MULTICASTENS4_14ComposedLayoutINS4_7SwizzleILi3ELi4ELi3EEENS4_18smem_ptr_flag_bitsILi16EEENSS_INS5_IJNSA_ILi8EEESG_EEENS5_IJSG_SC_EEEEEEEvNS4_8identityES10_S1A_vS1B_EENS_8epilogue10collective18CollectiveEpilogueINS1D_23Sm100TmaWarpSpecializedILi4ELi2ELi16ELb1ELb0EEEJNS5_IJSG_SF_SG_EEENS5_IJNSS_ISG_SC_EENSS_INS5_IJNSA_ILi16EEENSA_ILi2EEEEEENS5_IJSC_SG_EEEEEEEESI_SJ_SI_SJ_NS1D_6fusion15FusionCallbacksIS1H_NS1Q_17LinearCombinationISI_fSI_fLNS_15FloatRoundStyleE2EEES1I_S1P_JEEENS4_5SM1004TMEM4LOAD26SM100_TMEM_LOAD_32dp32b16xENS4_13SM90_TMA_LOADENS11_INS12_ILi1ELi4ELi3EEES15_NSS_INS5_IJS16_S1K_EEENS5_IJS1K_SC_EEEEEEENS4_39AutoVectorizingCopyWithAssumedAlignmentILi128EEENS4_14SM90_TMA_STOREES25_S27_S27_EEEvvEEEEvNT_6ParamsE,"",@"SHT_CUDA_INFO"
	.sectionflags	@""
	.align	4


	//----- nvinfo : EIATTR_CUDA_API_VERSION
	.align		4
        /*0000*/ 	.byte	0x04, 0x37
        /*0002*/ 	.short	(.L_31 - .L_30)
.L_30:
        /*0004*/ 	.word	0x00000082


	//----- nvinfo : EIATTR_KPARAM_INFO
	.align		4
.L_31:
        /*0008*/ 	.byte	0x04, 0x17
        /*000a*/ 	.short	(.L_33 - .L_32)
.L_32:
        /*000c*/ 	.word	0x00000000
        /*0010*/ 	.short	0x0000
        /*0012*/ 	.short	0x0000
        /*0014*/ 	.byte	0x00, 0xf0, 0x01, 0x20


	//----- nvinfo : EIATTR_AT_ENTRY_FRAGMENTS
	.align		4
.L_33:
        /*0018*/ 	.byte	0x04, 0x4f
        /*001a*/ 	.short	(.L_35 - .L_34)


	//   ....[0]....
.L_34:
        /*001c*/ 	.word	0x00000007


	//----- nvinfo : EIATTR_RESERVED_SMEM_USED
	.align		4
.L_35:
        /*0020*/ 	.byte	0x01, 0x41
	.zero		2


	//----- nvinfo : EIATTR_SPARSE_MMA_MASK
	.align		4
        /*0024*/ 	.byte	0x03, 0x50
        /*0026*/ 	.short	0x0000


	//----- nvinfo : EIATTR_TCGEN05_2CTA_USED
	.align		4
        /*0028*/ 	.byte	0x01, 0x52
	.zero		2


	//----- nvinfo : EIATTR_MAXREG_COUNT
	.align		4
        /*002c*/ 	.byte	0x03, 0x1b
        /*002e*/ 	.short	0x00ff


	//----- nvinfo : EIATTR_NUM_BARRIERS
	.align		4
        /*0030*/ 	.byte	0x02, 0x4c
        /*0032*/ 	.byte	0x07
	.zero		1


	//----- nvinfo : EIATTR_EXTERNS
	.align		4
        /*0034*/ 	.byte	0x04, 0x0f
        /*0036*/ 	.short	(.L_37 - .L_36)


	//   ....[0]....
	.align		4
.L_36:
        /*0038*/ 	.word	index@(__assertfail)


	//----- nvinfo : EIATTR_MERCURY_ISA_VERSION
	.align		4
.L_37:
        /*003c*/ 	.byte	0x03, 0x5f
        /*003e*/ 	.short	0x0101


	//----- nvinfo : EIATTR_INT_WARP_WIDE_INSTR_OFFSETS
	.align		4
        /*0040*/ 	.byte	0x04, 0x31
        /*0042*/ 	.short	(.L_39 - .L_38)


	//   ....[0]....
.L_38:
        /*0044*/ 	.word	0x00000eb0


	//   ....[1]....
        /*0048*/ 	.word	0x00000f50


	//   ....[2]....
        /*004c*/ 	.word	0x00004c40


	//   ....[3]....
        /*0050*/ 	.word	0x00004c70


	//   ....[4]....
        /*0054*/ 	.word	0x00004c90


	//   ....[5]....
        /*0058*/ 	.word	0x000057d0


	//   ....[6]....
        /*005c*/ 	.word	0x00005870


	//   ....[7]....
        /*0060*/ 	.word	0x00005930


	//   ....[8]....
        /*0064*/ 	.word	0x000059a0


	//   ....[9]....
        /*0068*/ 	.word	0x00005a60


	//   ....[10]....
        /*006c*/ 	.word	0x00005b00


	//   ....[11]....
        /*0070*/ 	.word	0x00005b70


	//   ....[12]....
        /*0074*/ 	.word	0x00005c30


	//   ....[13]....
        /*0078*/ 	.word	0x00005cd0


	//   ....[14]....
        /*007c*/ 	.word	0x00005d70


	//   ....[15]....
        /*0080*/ 	.word	0x00005e60


	//   ....[16]....
        /*0084*/ 	.word	0x00005f30


	//----- nvinfo : EIATTR_COOP_GROUP_MASK_REGIDS
	.align		4
.L_39:
        /*0088*/ 	.byte	0x04, 0x29
        /*008a*/ 	.short	(.L_41 - .L_40)


	//   ....[0]....
.L_40:
        /*008c*/ 	.word	0xffffffff


	//   ....[1]....
        /*0090*/ 	.word	0xffffffff


	//   ....[2]....
        /*0094*/ 	.word	0xffffffff


	//   ....[3]....
        /*0098*/ 	.word	0xffffffff


	//   ....[4]....
        /*009c*/ 	.word	0xffffffff


	//   ....[5]....
        /*00a0*/ 	.word	0xffffffff


	//   ....[6]....
        /*00a4*/ 	.word	0xffffffff


	//   ....[7]....
        /*00a8*/ 	.word	0xffffffff


	//   ....[8]....
        /*00ac*/ 	.word	0xffffffff


	//   ....[9]....
        /*00b0*/ 	.word	0xffffffff


	//   ....[10]....
        /*00b4*/ 	.word	0xffffffff


	//   ....[11]....
        /*00b8*/ 	.word	0xffffffff


	//   ....[12]....
        /*00bc*/ 	.word	0xffffffff


	//   ....[13]....
        /*00c0*/ 	.word	0xffffffff


	//----- nvinfo : EIATTR_COOP_GROUP_INSTR_OFFSETS
	.align		4
.L_41:
        /*00c4*/ 	.byte	0x04, 0x28
        /*00c6*/ 	.short	(.L_43 - .L_42)


	//   ....[0]....
.L_42:
        /*00c8*/ 	.word	0x000000b0


	//   ....[1]....
        /*00cc*/ 	.word	0x00000510


	//   ....[2]....
        /*00d0*/ 	.word	0x00000820


	//   ....[3]....
        /*00d4*/ 	.word	0x000009b0


	//   ....[4]....
        /*00d8*/ 	.word	0x00000aa0


	//   ....[5]....
        /*00dc*/ 	.word	0x00000c00


	//   ....[6]....
        /*00e0*/ 	.word	0x00000d90


	//   ....[7]....
        /*00e4*/ 	.word	0x00000fd0


	//   ....[8]....
        /*00e8*/ 	.word	0x00002660


	//   ....[9]....
        /*00ec*/ 	.word	0x00003a20


	//   ....[10]....
        /*00f0*/ 	.word	0x00003ef0


	//   ....[11]....
        /*00f4*/ 	.word	0x00003f20


	//   ....[12]....
        /*00f8*/ 	.word	0x00004b40


	//   ....[13]....
        /*00fc*/ 	.word	0x00004d50


	//----- nvinfo : EIATTR_VRC_CTA_INIT_COUNT
	.align		4
.L_43:
        /*0100*/ 	.byte	0x02, 0x4a
        /*0102*/ 	.byte	0x80
	.zero		1


	//----- nvinfo : EIATTR_SYSCALL_OFFSETS
	.align		4
        /*0104*/ 	.byte	0x04, 0x46
        /*0106*/ 	.short	(.L_45 - .L_44)


	//   ....[0]....
.L_44:
        /*0108*/ 	.word	0x00006ab0


	//   ....[1]....
        /*010c*/ 	.word	0x00006ba0


	//   ....[2]....
        /*0110*/ 	.word	0x000072d0


	//   ....[3]....
        /*0114*/ 	.word	0x00007c00


	//   ....[4]....
        /*0118*/ 	.word	0x000084d0


	//   ....[5]....
        /*011c*/ 	.word	0x00008da0


	//----- nvinfo : EIATTR_MBARRIER_INSTR_OFFSETS
	.align		4
.L_45:
        /*0120*/ 	.byte	0x04, 0x39
        /*0122*/ 	.short	(.L_47 - .L_46)


	//   ....[0]....
.L_46:
        /*0124*/ 	.word	0x00000660
        /*0128*/ 	.word	0x000000ff
        /*012c*/ 	.word	0x00000000
        /*0130*/ 	.short	0x0100
        /*0132*/ 	.byte	0x04
	.zero		1


	//   ....[1]....
        /*0134*/ 	.word	0x00000670
        /*0138*/ 	.word	0x000000ff
        /*013c*/ 	.word	0x00000068
        /*0140*/ 	.short	0x0100
        /*0142*/ 	.byte	0x04
	.zero		1


	//   ....[2]....
        /*0144*/ 	.word	0x00000680
        /*0148*/ 	.word	0x000000ff
        /*014c*/ 	.word	0x00000008
        /*0150*/ 	.short	0x0100
        /*0152*/ 	.byte	0x04
	.zero		1


	//   ....[3]....
        /*0154*/ 	.word	0x00000690
        /*0158*/ 	.word	0x000000ff
        /*015c*/ 	.word	0x00000070
        /*0160*/ 	.short	0x0100
        /*0162*/ 	.byte	0x04
	.zero		1


	//   ....[4]....
        /*0164*/ 	.word	0x000006a0
        /*0168*/ 	.word	0x000000ff
        /*016c*/ 	.word	0x00000010
        /*0170*/ 	.short	0x0100
        /*0172*/ 	.byte	0x04
	.zero		1


	//   ....[5]....
        /*0174*/ 	.word	0x000006b0
        /*0178*/ 	.word	0x000000ff
        /*017c*/ 	.word	0x00000078
        /*0180*/ 	.short	0x0100
        /*0182*/ 	.byte	0x04
	.zero		1


	//   ....[6]....
        /*0184*/ 	.word	0x000006c0
        /*0188*/ 	.word	0x000000ff
        /*018c*/ 	.word	0x00000018
        /*0190*/ 	.short	0x0100
        /*0192*/ 	.byte	0x04
	.zero		1


	//   ....[7]....
        /*0194*/ 	.word	0x000006d0
        /*0198*/ 	.word	0x000000ff
        /*019c*/ 	.word	0x00000080
        /*01a0*/ 	.short	0x0100
        /*01a2*/ 	.byte	0x04
	.zero		1


	//   ....[8]....
        /*01a4*/ 	.word	0x000006e0
        /*01a8*/ 	.word	0x000000ff
        /*01ac*/ 	.word	0x00000020
        /*01b0*/ 	.short	0x0100
        /*01b2*/ 	.byte	0x04
	.zero		1


	//   ....[9]....
        /*01b4*/ 	.word	0x000006f0
        /*01b8*/ 	.word	0x000000ff
        /*01bc*/ 	.word	0x00000088
        /*01c0*/ 	.short	0x0100
        /*01c2*/ 	.byte	0x04
	.zero		1


	//   ....[10]....
        /*01c4*/ 	.word	0x00000700
        /*01c8*/ 	.word	0x000000ff
        /*01cc*/ 	.word	0x00000028
        /*01d0*/ 	.short	0x0100
        /*01d2*/ 	.byte	0x04
	.zero		1


	//   ....[11]....
        /*01d4*/ 	.word	0x00000710
        /*01d8*/ 	.word	0x000000ff
        /*01dc*/ 	.word	0x00000090
        /*01e0*/ 	.short	0x0100
        /*01e2*/ 	.byte	0x04
	.zero		1


	//   ....[12]....
        /*01e4*/ 	.word	0x00000720
        /*01e8*/ 	.word	0x000000ff
        /*01ec*/ 	.word	0x00000030
        /*01f0*/ 	.short	0x0100
        /*01f2*/ 	.byte	0x04
	.zero		1


	//   ....[13]....
        /*01f4*/ 	.word	0x00000730
        /*01f8*/ 	.word	0x000000ff
        /*01fc*/ 	.word	0x00000098
        /*0200*/ 	.short	0x0100
        /*0202*/ 	.byte	0x04
	.zero		1


	//   ....[14]....
        /*0204*/ 	.word	0x00000740
        /*0208*/ 	.word	0x000000ff
        /*020c*/ 	.word	0x00000038
        /*0210*/ 	.short	0x0100
        /*0212*/ 	.byte	0x04
	.zero		1


	//   ....[15]....
        /*0214*/ 	.word	0x00000750
        /*0218*/ 	.word	0x000000ff
        /*021c*/ 	.word	0x000000a0
        /*0220*/ 	.short	0x0100
        /*0222*/ 	.byte	0x04
	.zero		1


	//   ....[16]....
        /*0224*/ 	.word	0x00000760
        /*0228*/ 	.word	0x000000ff
        /*022c*/ 	.word	0x00000040
        /*0230*/ 	.short	0x0100
        /*0232*/ 	.byte	0x04
	.zero		1


	//   ....[17]....
        /*0234*/ 	.word	0x00000770
        /*0238*/ 	.word	0x000000ff
        /*023c*/ 	.word	0x000000a8
        /*0240*/ 	.short	0x0100
        /*0242*/ 	.byte	0x04
	.zero		1


	//   ....[18]....
        /*0244*/ 	.word	0x00000780
        /*0248*/ 	.word	0x000000ff
        /*024c*/ 	.word	0x00000048
        /*0250*/ 	.short	0x0100
        /*0252*/ 	.byte	0x04
	.zero		1


	//   ....[19]....
        /*0254*/ 	.word	0x00000790
        /*0258*/ 	.word	0x000000ff
        /*025c*/ 	.word	0x000000b0
        /*0260*/ 	.short	0x0100
        /*0262*/ 	.byte	0x04
	.zero		1


	//   ....[20]....
        /*0264*/ 	.word	0x000007a0
        /*0268*/ 	.word	0x000000ff
        /*026c*/ 	.word	0x00000050
        /*0270*/ 	.short	0x0100
        /*0272*/ 	.byte	0x04
	.zero		1


	//   ....[21]....
        /*0274*/ 	.word	0x000007b0
        /*0278*/ 	.word	0x000000ff
        /*027c*/ 	.word	0x000000b8
        /*0280*/ 	.short	0x0100
        /*0282*/ 	.byte	0x04
	.zero		1


	//   ....[22]....
        /*0284*/ 	.word	0x000007c0
        /*0288*/ 	.word	0x000000ff
        /*028c*/ 	.word	0x00000058
        /*0290*/ 	.short	0x0100
        /*0292*/ 	.byte	0x04
	.zero		1


	//   ....[23]....
        /*0294*/ 	.word	0x000007d0
        /*0298*/ 	.word	0x000000ff
        /*029c*/ 	.word	0x000000c0
        /*02a0*/ 	.short	0x0100
        /*02a2*/ 	.byte	0x04
	.zero		1


	//   ....[24]....
        /*02a4*/ 	.word	0x000007e0
        /*02a8*/ 	.word	0x000000ff
        /*02ac*/ 	.word	0x00000060
        /*02b0*/ 	.short	0x0100
        /*02b2*/ 	.byte	0x04
	.zero		1


	//   ....[25]....
        /*02b4*/ 	.word	0x000007f0
        /*02b8*/ 	.word	0x000000ff
        /*02bc*/ 	.word	0x000000c8
        /*02c0*/ 	.short	0x0100
        /*02c2*/ 	.byte	0x04
	.zero		1


	//   ....[26]....
        /*02c4*/ 	.word	0x00000920
        /*02c8*/ 	.word	0x000000ff
        /*02cc*/ 	.word	0x000000d0
        /*02d0*/ 	.short	0x0100
        /*02d2*/ 	.byte	0x04
	.zero		1


	//   ....[27]....
        /*02d4*/ 	.word	0x00000930
        /*02d8*/ 	.word	0x000000ff
        /*02dc*/ 	.word	0x000000f0
        /*02e0*/ 	.short	0x0100
        /*02e2*/ 	.byte	0x04
	.zero		1


	//   ....[28]....
        /*02e4*/ 	.word	0x00000940
        /*02e8*/ 	.word	0x000000ff
        /*02ec*/ 	.word	0x000000d8
        /*02f0*/ 	.short	0x0100
        /*02f2*/ 	.byte	0x04
	.zero		1


	//   ....[29]....
        /*02f4*/ 	.word	0x00000950
        /*02f8*/ 	.word	0x000000ff
        /*02fc*/ 	.word	0x000000f8
        /*0300*/ 	.short	0x0100
        /*0302*/ 	.byte	0x04
	.zero		1


	//   ....[30]....
        /*0304*/ 	.word	0x00000960
        /*0308*/ 	.word	0x000000ff
        /*030c*/ 	.word	0x000000e0
        /*0310*/ 	.short	0x0100
        /*0312*/ 	.byte	0x04
	.zero		1


	//   ....[31]....
        /*0314*/ 	.word	0x00000970
        /*0318*/ 	.word	0x000000ff
        /*031c*/ 	.word	0x00000100
        /*0320*/ 	.short	0x0100
        /*0322*/ 	.byte	0x04
	.zero		1


	//   ....[32]....
        /*0324*/ 	.word	0x00000980
        /*0328*/ 	.word	0x000000ff
        /*032c*/ 	.word	0x000000e8
        /*0330*/ 	.short	0x0100
        /*0332*/ 	.byte	0x04
	.zero		1


	//   ....[33]....
        /*0334*/ 	.word	0x00000990
        /*0338*/ 	.word	0x000000ff
        /*033c*/ 	.word	0x00000108
        /*0340*/ 	.short	0x0100
        /*0342*/ 	.byte	0x04
	.zero		1


	//   ....[34]....
        /*0344*/ 	.word	0x00000a70
        /*0348*/ 	.word	0x000000ff
        /*034c*/ 	.word	0x00000110
        /*0350*/ 	.short	0x0100
        /*0352*/ 	.byte	0x06
	.zero		1


	//   ....[35]....
        /*0354*/ 	.word	0x00000a80
        /*0358*/ 	.word	0x000000ff
        /*035c*/ 	.word	0x00000118
        /*0360*/ 	.short	0x0100
        /*0362*/ 	.byte	0x06
	.zero		1


	//   ....[36]....
        /*0364*/ 	.word	0x00000bb0
        /*0368*/ 	.word	0x000000ff
        /*036c*/ 	.word	0x00000120
        /*0370*/ 	.short	0x0100
        /*0372*/ 	.byte	0x06
	.zero		1


	//   ....[37]....
        /*0374*/ 	.word	0x00000bc0
        /*0378*/ 	.word	0x000000ff
        /*037c*/ 	.word	0x00000130
        /*0380*/ 	.short	0x0100
        /*0382*/ 	.byte	0x06
	.zero		1


	//   ....[38]....
        /*0384*/ 	.word	0x00000bd0
        /*0388*/ 	.word	0x000000ff
        /*038c*/ 	.word	0x00000128
        /*0390*/ 	.short	0x0100
        /*0392*/ 	.byte	0x06
	.zero		1


	//   ....[39]....
        /*0394*/ 	.word	0x00000be0
        /*0398*/ 	.word	0x000000ff
        /*039c*/ 	.word	0x00000138
        /*03a0*/ 	.short	0x0100
        /*03a2*/ 	.byte	0x06
	.zero		1


	//   ....[40]....
        /*03a4*/ 	.word	0x00000d00
        /*03a8*/ 	.word	0x000000ff
        /*03ac*/ 	.word	0x00000140
        /*03b0*/ 	.short	0x0100
        /*03b2*/ 	.byte	0x04
	.zero		1


	//   ....[41]....
        /*03b4*/ 	.word	0x00000d10
        /*03b8*/ 	.word	0x000000ff
        /*03bc*/ 	.word	0x00000160
        /*03c0*/ 	.short	0x0100
        /*03c2*/ 	.byte	0x04
	.zero		1


	//   ....[42]....
        /*03c4*/ 	.word	0x00000d20
        /*03c8*/ 	.word	0x000000ff
        /*03cc*/ 	.word	0x00000148
        /*03d0*/ 	.short	0x0100
        /*03d2*/ 	.byte	0x04
	.zero		1


	//   ....[43]....
        /*03d4*/ 	.word	0x00000d30
        /*03d8*/ 	.word	0x000000ff
        /*03dc*/ 	.word	0x00000168
        /*03e0*/ 	.short	0x0100
        /*03e2*/ 	.byte	0x04
	.zero		1


	//   ....[44]....
        /*03e4*/ 	.word	0x00000d40
        /*03e8*/ 	.word	0x000000ff
        /*03ec*/ 	.word	0x00000150
        /*03f0*/ 	.short	0x0100
        /*03f2*/ 	.byte	0x04
	.zero		1


	//   ....[45]....
        /*03f4*/ 	.word	0x00000d50
        /*03f8*/ 	.word	0x000000ff
        /*03fc*/ 	.word	0x00000170
        /*0400*/ 	.short	0x0100
        /*0402*/ 	.byte	0x04
	.zero		1


	//   ....[46]....
        /*0404*/ 	.word	0x00000d60
        /*0408*/ 	.word	0x000000ff
        /*040c*/ 	.word	0x00000158
        /*0410*/ 	.short	0x0100
        /*0412*/ 	.byte	0x04
	.zero		1


	//   ....[47]....
        /*0414*/ 	.word	0x00000d70
        /*0418*/ 	.word	0x000000ff
        /*041c*/ 	.word	0x00000178
        /*0420*/ 	.short	0x0100
        /*0422*/ 	.byte	0x04
	.zero		1


	//   ....[48]....
        /*0424*/ 	.word	0x00000e60
        /*0428*/ 	.word	0x000000ff
        /*042c*/ 	.word	0x00000180
        /*0430*/ 	.short	0x0100
        /*0432*/ 	.byte	0x04
	.zero		1


	//   ....[49]....
        /*0434*/ 	.word	0x00000e70
        /*0438*/ 	.word	0x000000ff
        /*043c*/ 	.word	0x00000190
        /*0440*/ 	.short	0x0100
        /*0442*/ 	.byte	0x04
	.zero		1


	//   ....[50]....
        /*0444*/ 	.word	0x00000e80
        /*0448*/ 	.word	0x000000ff
        /*044c*/ 	.word	0x00000188
        /*0450*/ 	.short	0x0100
        /*0452*/ 	.byte	0x04
	.zero		1


	//   ....[51]....
        /*0454*/ 	.word	0x00000e90
        /*0458*/ 	.word	0x000000ff
        /*045c*/ 	.word	0x00000198
        /*0460*/ 	.short	0x0100
        /*0462*/ 	.byte	0x04
	.zero		1


	//   ....[52]....
        /*0464*/ 	.word	0x00000f90
        /*0468*/ 	.word	0x000000ff
        /*046c*/ 	.word	0x000001a0
        /*0470*/ 	.short	0x0100
        /*0472*/ 	.byte	0x06
	.zero		1


	//   ....[53]....
        /*0474*/ 	.word	0x00001e00
        /*0478*/ 	.word	0x00000000
        /*047c*/ 	.word	0x00000190
        /*0480*/ 	.short	0x010a
        /*0482*/ 	.byte	0xff
	.zero		1


	//   ....[54]....
        /*0484*/ 	.word	0x00001e30
        /*0488*/ 	.word	0x00000000
        /*048c*/ 	.word	0x00000180
        /*0490*/ 	.short	0x0101
        /*0492*/ 	.byte	0xff
	.zero		1


	//   ....[55]....
        /*0494*/ 	.word	0x00001ef0
        /*0498*/ 	.word	0x000000ff
        /*049c*/ 	.word	0x00000068
        /*04a0*/ 	.short	0x010a
        /*04a2*/ 	.byte	0x04
	.zero		1


	//   ....[56]....
        /*04a4*/ 	.word	0x00001fc0
        /*04a8*/ 	.word	0x000000ff
        /*04ac*/ 	.word	0x00000068
        /*04b0*/ 	.short	0x010a
        /*04b2*/ 	.byte	0x21
	.zero		1


	//   ....[57]....
        /*04b4*/ 	.word	0x00002170
        /*04b8*/ 	.word	0x000000ff
        /*04bc*/ 	.word	0x00000068
        /*04c0*/ 	.short	0x010a
        /*04c2*/ 	.byte	0x05
	.zero		1


	//   ....[58]....
        /*04c4*/ 	.word	0x000022c0
        /*04c8*/ 	.word	0x000000ff
        /*04cc*/ 	.word	0x00000118
        /*04d0*/ 	.short	0x0101
        /*04d2*/ 	.byte	0x06
	.zero		1


	//   ....[59]....
        /*04d4*/ 	.word	0x000022e0
        /*04d8*/ 	.word	0x000000ff
        /*04dc*/ 	.word	0x00000068
        /*04e0*/ 	.short	0x010a
        /*04e2*/ 	.byte	0x04
	.zero		1


	//   ....[60]....
        /*04e4*/ 	.word	0x00002360
        /*04e8*/ 	.word	0x000000ff
        /*04ec*/ 	.word	0x00000068
        /*04f0*/ 	.short	0x010a
        /*04f2*/ 	.byte	0x11
	.zero		1


	//   ....[61]....
        /*04f4*/ 	.word	0x000024f0
        /*04f8*/ 	.word	0x000000ff
        /*04fc*/ 	.word	0x00000068
        /*0500*/ 	.short	0x010a
        /*0502*/ 	.byte	0x05
	.zero		1


	//   ....[62]....
        /*0504*/ 	.word	0x00002690
        /*0508*/ 	.word	0x00000003
        /*050c*/ 	.word	0x00000120
        /*0510*/ 	.short	0x010a
        /*0512*/ 	.byte	0xff
	.zero		1


	//   ....[63]....
        /*0514*/ 	.word	0x000027e0
        /*0518*/ 	.word	0x00000000
        /*051c*/ 	.word	0x00000000
        /*0520*/ 	.short	0x0101
        /*0522*/ 	.byte	0xff
	.zero		1


	//   ....[64]....
        /*0524*/ 	.word	0x00002d90
        /*0528*/ 	.word	0x000000ff
        /*052c*/ 	.word	0x00000000
        /*0530*/ 	.short	0x010a
        /*0532*/ 	.byte	0x04
	.zero		1


	//   ....[65]....
        /*0534*/ 	.word	0x00002e20
        /*0538*/ 	.word	0x000000ff
        /*053c*/ 	.word	0x00000000
        /*0540*/ 	.short	0x010a
        /*0542*/ 	.byte	0x05
	.zero		1


	//   ....[66]....
        /*0544*/ 	.word	0x00002eb0
        /*0548*/ 	.word	0x000000ff
        /*054c*/ 	.word	0x00000000
        /*0550*/ 	.short	0x010a
        /*0552*/ 	.byte	0x05
	.zero		1


	//   ....[67]....
        /*0554*/ 	.word	0x00002f40
        /*0558*/ 	.word	0x000000ff
        /*055c*/ 	.word	0x00000000
        /*0560*/ 	.short	0x010a
        /*0562*/ 	.byte	0x05
	.zero		1


	//   ....[68]....
        /*0564*/ 	.word	0x00002fd0
        /*0568*/ 	.word	0x000000ff
        /*056c*/ 	.word	0x00000000
        /*0570*/ 	.short	0x010a
        /*0572*/ 	.byte	0x05
	.zero		1


	//   ....[69]....
        /*0574*/ 	.word	0x00003060
        /*0578*/ 	.word	0x000000ff
        /*057c*/ 	.word	0x00000000
        /*0580*/ 	.short	0x010a
        /*0582*/ 	.byte	0x05
	.zero		1


	//   ....[70]....
        /*0584*/ 	.word	0x000030f0
        /*0588*/ 	.word	0x000000ff
        /*058c*/ 	.word	0x00000000
        /*0590*/ 	.short	0x010a
        /*0592*/ 	.byte	0x05
	.zero		1


	//   ....[71]....
        /*0594*/ 	.word	0x00003180
        /*0598*/ 	.word	0x000000ff
        /*059c*/ 	.word	0x00000000
        /*05a0*/ 	.short	0x010a
        /*05a2*/ 	.byte	0x05
	.zero		1


	//   ....[72]....
        /*05a4*/ 	.word	0x00003210
        /*05a8*/ 	.word	0x000000ff
        /*05ac*/ 	.word	0x00000000
        /*05b0*/ 	.short	0x010a
        /*05b2*/ 	.byte	0x05
	.zero		1


	//   ....[73]....
        /*05b4*/ 	.word	0x000032a0
        /*05b8*/ 	.word	0x000000ff
        /*05bc*/ 	.word	0x00000000
        /*05c0*/ 	.short	0x010a
        /*05c2*/ 	.byte	0x05
	.zero		1


	//   ....[74]....
        /*05c4*/ 	.word	0x00003330
        /*05c8*/ 	.word	0x000000ff
        /*05cc*/ 	.word	0x00000000
        /*05d0*/ 	.short	0x010a
        /*05d2*/ 	.byte	0x05
	.zero		1


	//   ....[75]....
        /*05d4*/ 	.word	0x000033c0
        /*05d8*/ 	.word	0x000000ff
        /*05dc*/ 	.word	0x00000000
        /*05e0*/ 	.short	0x010a
        /*05e2*/ 	.byte	0x05
	.zero		1


	//   ....[76]....
        /*05e4*/ 	.word	0x00003460
        /*05e8*/ 	.word	0x00000000
        /*05ec*/ 	.word	0x00000000
        /*05f0*/ 	.short	0x010a
        /*05f2*/ 	.byte	0xff
	.zero		1


	//   ....[77]....
        /*05f4*/ 	.word	0x00003580
        /*05f8*/ 	.word	0x00000002
        /*05fc*/ 	.word	0x00000180
        /*0600*/ 	.short	0x010a
        /*0602*/ 	.byte	0xff
	.zero		1


	//   ....[78]....
        /*0604*/ 	.word	0x000035f0
        /*0608*/ 	.word	0x00000002
        /*060c*/ 	.word	0x00000000
        /*0610*/ 	.short	0x0101
        /*0612*/ 	.byte	0xff
	.zero		1


	//   ....[79]....
        /*0614*/ 	.word	0x00003610
        /*0618*/ 	.word	0x000000ff
        /*061c*/ 	.word	0x00000130
        /*0620*/ 	.short	0x010a
        /*0622*/ 	.byte	0x04
	.zero		1


	//   ....[80]....
        /*0624*/ 	.word	0x00003730
        /*0628*/ 	.word	0x00000002
        /*062c*/ 	.word	0x00000120
        /*0630*/ 	.short	0x010a
        /*0632*/ 	.byte	0xff
	.zero		1


	//   ....[81]....
        /*0634*/ 	.word	0x00003830
        /*0638*/ 	.word	0x00000002
        /*063c*/ 	.word	0x00000000
        /*0640*/ 	.short	0x0101
        /*0642*/ 	.byte	0xff
	.zero		1


	//   ....[82]....
        /*0644*/ 	.word	0x000038c0
        /*0648*/ 	.word	0x000000ff
        /*064c*/ 	.word	0x00000130
        /*0650*/ 	.short	0x0106
        /*0652*/ 	.byte	0x04
	.zero		1


	//   ....[83]....
        /*0654*/ 	.word	0x000038e0
        /*0658*/ 	.word	0x000000ff
        /*065c*/ 	.word	0x00000130
        /*0660*/ 	.short	0x010a
        /*0662*/ 	.byte	0x04
	.zero		1


	//   ....[84]....
        /*0664*/ 	.word	0x00003970
        /*0668*/ 	.word	0x000000ff
        /*066c*/ 	.word	0x00000130
        /*0670*/ 	.short	0x0106
        /*0672*/ 	.byte	0x07
	.zero		1


	//   ....[85]....
        /*0674*/ 	.word	0x000039b0
        /*0678*/ 	.word	0x00000000
        /*067c*/ 	.word	0x00000130
        /*0680*/ 	.short	0x010a
        /*0682*/ 	.byte	0xff
	.zero		1


	//   ....[86]....
        /*0684*/ 	.word	0x00003bf0
        /*0688*/ 	.word	0x000000ff
        /*068c*/ 	.word	0x00000008
        /*0690*/ 	.short	0x010a
        /*0692*/ 	.byte	0x05
	.zero		1


	//   ....[87]....
        /*0694*/ 	.word	0x00003c10
        /*0698*/ 	.word	0x000000ff
        /*069c*/ 	.word	0x00000008
        /*06a0*/ 	.short	0x010a
        /*06a2*/ 	.byte	0x05
	.zero		1


	//   ....[88]....
        /*06a4*/ 	.word	0x00003da0
        /*06a8*/ 	.word	0x000000ff
        /*06ac*/ 	.word	0x00000008
        /*06b0*/ 	.short	0x010a
        /*06b2*/ 	.byte	0x05
	.zero		1


	//   ....[89]....
        /*06b4*/ 	.word	0x00003dc0
        /*06b8*/ 	.word	0x000000ff
        /*06bc*/ 	.word	0x00000008
        /*06c0*/ 	.short	0x010a
        /*06c2*/ 	.byte	0x05
	.zero		1


	//   ....[90]....
        /*06c4*/ 	.word	0x00003e80
        /*06c8*/ 	.word	0x000000ff
        /*06cc*/ 	.word	0x00000000
        /*06d0*/ 	.short	0x0101
        /*06d2*/ 	.byte	0x04
	.zero		1


	//   ....[91]....
        /*06d4*/ 	.word	0x000041c0
        /*06d8*/ 	.word	0x00000000
        /*06dc*/ 	.word	0x00000120
        /*06e0*/ 	.short	0x010a
        /*06e2*/ 	.byte	0xff
	.zero		1


	//   ....[92]....
        /*06e4*/ 	.word	0x00004280
        /*06e8*/ 	.word	0x00000000
        /*06ec*/ 	.word	0x00000000
        /*06f0*/ 	.short	0x0101
        /*06f2*/ 	.byte	0xff
	.zero		1


	//   ....[93]....
        /*06f4*/ 	.word	0x00004340
        /*06f8*/ 	.word	0x000000ff
        /*06fc*/ 	.word	0x00000000
        /*0700*/ 	.short	0x010a
        /*0702*/ 	.byte	0x04
	.zero		1


	//   ....[94]....
        /*0704*/ 	.word	0x00004350
        /*0708*/ 	.word	0x000000ff
        /*070c*/ 	.word	0x00000160
        /*0710*/ 	.short	0x010a
        /*0712*/ 	.byte	0x1f
	.zero		1


	//   ....[95]....
        /*0714*/ 	.word	0x00004400
        /*0718*/ 	.word	0x000000ff
        /*071c*/ 	.word	0x00000000
        /*0720*/ 	.short	0x010a
        /*0722*/ 	.byte	0x05
	.zero		1


	//   ....[96]....
        /*0724*/ 	.word	0x00004530
        /*0728*/ 	.word	0x000000ff
        /*072c*/ 	.word	0x00000000
        /*0730*/ 	.short	0x010a
        /*0732*/ 	.byte	0x04
	.zero		1


	//   ....[97]....
        /*0734*/ 	.word	0x00004830
        /*0738*/ 	.word	0x000000ff
        /*073c*/ 	.word	0x00000000
        /*0740*/ 	.short	0x010a
        /*0742*/ 	.byte	0x04
	.zero		1


	//   ....[98]....
        /*0744*/ 	.word	0x000048c0
        /*0748*/ 	.word	0x000000ff
        /*074c*/ 	.word	0x00000000
        /*0750*/ 	.short	0x010a
        /*0752*/ 	.byte	0x05
	.zero		1


	//   ....[99]....
        /*0754*/ 	.word	0x00004950
        /*0758*/ 	.word	0x000000ff
        /*075c*/ 	.word	0x00000000
        /*0760*/ 	.short	0x010a
        /*0762*/ 	.byte	0x05
	.zero		1


	//   ....[100]....
        /*0764*/ 	.word	0x000049f0
        /*0768*/ 	.word	0x00000000
        /*076c*/ 	.word	0x00000000
        /*0770*/ 	.short	0x010a
        /*0772*/ 	.byte	0xff
	.zero		1


	//   ....[101]....
        /*0774*/ 	.word	0x00004a30
        /*0778*/ 	.word	0x00000000
        /*077c*/ 	.word	0x00000000
        /*0780*/ 	.short	0x010a
        /*0782*/ 	.byte	0xff
	.zero		1


	//   ....[102]....
        /*0784*/ 	.word	0x00004aa0
        /*0788*/ 	.word	0x000000ff
        /*078c*/ 	.word	0x00000000
        /*0790*/ 	.short	0x0101
        /*0792*/ 	.byte	0x04
	.zero		1


	//   ....[103]....
        /*0794*/ 	.word	0x00004ae0
        /*0798*/ 	.word	0x000000ff
        /*079c*/ 	.word	0x000001a0
        /*07a0*/ 	.short	0x010a
        /*07a2*/ 	.byte	0x1a
	.zero		1


	//   ....[104]....
        /*07a4*/ 	.word	0x00004b30
        /*07a8*/ 	.word	0x000000ff
        /*07ac*/ 	.word	0x00000000
        /*07b0*/ 	.short	0x0101
        /*07b2*/ 	.byte	0x04
	.zero		1


	//   ....[105]....
        /*07b4*/ 	.word	0x00004fd0
        /*07b8*/ 	.word	0x0000000c
        /*07bc*/ 	.word	0x00000120
        /*07c0*/ 	.short	0x010a
        /*07c2*/ 	.byte	0xff
	.zero		1


	//   ....[106]....
        /*07c4*/ 	.word	0x00005140
        /*07c8*/ 	.word	0x00000000
        /*07cc*/ 	.word	0x00000000
        /*07d0*/ 	.short	0x0101
        /*07d2*/ 	.byte	0xff
	.zero		1


	//   ....[107]....
        /*07d4*/ 	.word	0x000055d0
        /*07d8*/ 	.word	0x000000ff
        /*07dc*/ 	.word	0x00000118
        /*07e0*/ 	.short	0x010a
        /*07e2*/ 	.byte	0x15
	.zero		1


	//   ....[108]....
        /*07e4*/ 	.word	0x00005750
        /*07e8*/ 	.word	0x000000ff
        /*07ec*/ 	.word	0x000000f0
        /*07f0*/ 	.short	0x010a
        /*07f2*/ 	.byte	0x15
	.zero		1


	//   ....[109]....
        /*07f4*/ 	.word	0x00005950
        /*07f8*/ 	.word	0x000000ff
        /*07fc*/ 	.word	0x000000d0
        /*0800*/ 	.short	0x010b
        /*0802*/ 	.byte	0x15
	.zero		1


	//   ....[110]....
        /*0804*/ 	.word	0x00005960
        /*0808*/ 	.word	0x000000ff
        /*080c*/ 	.word	0x00000000
        /*0810*/ 	.short	0x0101
        /*0812*/ 	.byte	0x06
	.zero		1


	//   ....[111]....
        /*0814*/ 	.word	0x00005970
        /*0818*/ 	.word	0x000000ff
        /*081c*/ 	.word	0x000000f8
        /*0820*/ 	.short	0x010a
        /*0822*/ 	.byte	0x15
	.zero		1


	//   ....[112]....
        /*0824*/ 	.word	0x00005b20
        /*0828*/ 	.word	0x000000ff
        /*082c*/ 	.word	0x000000d8
        /*0830*/ 	.short	0x010b
        /*0832*/ 	.byte	0x15
	.zero		1


	//   ....[113]....
        /*0834*/ 	.word	0x00005b30
        /*0838*/ 	.word	0x000000ff
        /*083c*/ 	.word	0x00000000
        /*0840*/ 	.short	0x0101
        /*0842*/ 	.byte	0x06
	.zero		1


	//   ....[114]....
        /*0844*/ 	.word	0x00005b40
        /*0848*/ 	.word	0x000000ff
        /*084c*/ 	.word	0x00000100
        /*0850*/ 	.short	0x010a
        /*0852*/ 	.byte	0x15
	.zero		1


	//   ....[115]....
        /*0854*/ 	.word	0x00005cf0
        /*0858*/ 	.word	0x000000ff
        /*085c*/ 	.word	0x000000e0
        /*0860*/ 	.short	0x010b
        /*0862*/ 	.byte	0x15
	.zero		1


	//   ....[116]....
        /*0864*/ 	.word	0x00005d00
        /*0868*/ 	.word	0x000000ff
        /*086c*/ 	.word	0x00000000
        /*0870*/ 	.short	0x0101
        /*0872*/ 	.byte	0x06
	.zero		1


	//   ....[117]....
        /*0874*/ 	.word	0x00005d10
        /*0878*/ 	.word	0x000000ff
        /*087c*/ 	.word	0x00000108
        /*0880*/ 	.short	0x010a
        /*0882*/ 	.byte	0x15
	.zero		1


	//   ....[118]....
        /*0884*/ 	.word	0x00005f50
        /*0888*/ 	.word	0x000000ff
        /*088c*/ 	.word	0x000000e8
        /*0890*/ 	.short	0x010b
        /*0892*/ 	.byte	0x15
	.zero		1


	//   ....[119]....
        /*0894*/ 	.word	0x00005f60
        /*0898*/ 	.word	0x000000ff
        /*089c*/ 	.word	0x00000000
        /*08a0*/ 	.short	0x0101
        /*08a2*/ 	.byte	0x25
	.zero		1


	//   ....[120]....
        /*08a4*/ 	.word	0x00005fa0
        /*08a8*/ 	.word	0x000000ff
        /*08ac*/ 	.word	0x000000f0
        /*08b0*/ 	.short	0x010a
        /*08b2*/ 	.byte	0x15
	.zero		1


	//   ....[121]....
        /*08b4*/ 	.word	0x00005fc0
        /*08b8*/ 	.word	0x000000ff
        /*08bc*/ 	.word	0x000000f8
        /*08c0*/ 	.short	0x010a
        /*08c2*/ 	.byte	0x15
	.zero		1


	//   ....[122]....
        /*08c4*/ 	.word	0x00005fe0
        /*08c8*/ 	.word	0x000000ff
        /*08cc*/ 	.word	0x00000100
        /*08d0*/ 	.short	0x010a
        /*08d2*/ 	.byte	0x15
	.zero		1


	//   ....[123]....
        /*08d4*/ 	.word	0x00006020
        /*08d8*/ 	.word	0x00000000
        /*08dc*/ 	.word	0x00000108
        /*08e0*/ 	.short	0x010a
        /*08e2*/ 	.byte	0xff
	.zero		1


	//   ....[124]....
        /*08e4*/ 	.word	0x00006340
        /*08e8*/ 	.word	0x00000003
        /*08ec*/ 	.word	0x00000120
        /*08f0*/ 	.short	0x010a
        /*08f2*/ 	.byte	0xff
	.zero		1


	//   ....[125]....
        /*08f4*/ 	.word	0x000064c0
        /*08f8*/ 	.word	0x00000000
        /*08fc*/ 	.word	0x00000000
        /*0900*/ 	.short	0x0101
        /*0902*/ 	.byte	0xff
	.zero		1


	//   ....[126]....
        /*0904*/ 	.word	0x00006fa0
        /*0908*/ 	.word	0x000000ff
        /*090c*/ 	.word	0x000000d0
        /*0910*/ 	.short	0x010a
        /*0912*/ 	.byte	0x2b
	.zero		1


	//   ....[127]....
        /*0914*/ 	.word	0x00006fd0
        /*0918*/ 	.word	0x00000036
        /*091c*/ 	.word	0x00000140
        /*0920*/ 	.short	0x010a
        /*0922*/ 	.byte	0xff
	.zero		1


	//   ....[128]....
        /*0924*/ 	.word	0x000070e0
        /*0928*/ 	.word	0x000000ff
        /*092c*/ 	.word	0x000000d0
        /*0930*/ 	.short	0x010a
        /*0932*/ 	.byte	0x2b
	.zero		1


	//   ....[129]....
        /*0934*/ 	.word	0x000071b0
        /*0938*/ 	.word	0x00000036
        /*093c*/ 	.word	0x00000140
        /*0940*/ 	.short	0x010a
        /*0942*/ 	.byte	0xff
	.zero		1


	//   ....[130]....
        /*0944*/ 	.word	0x00007970
        /*0948*/ 	.word	0x00000000
        /*094c*/ 	.word	0x00000000
        /*0950*/ 	.short	0x0101
        /*0952*/ 	.byte	0xff
	.zero		1


	//   ....[131]....
        /*0954*/ 	.word	0x00007980
        /*0958*/ 	.word	0x00000002
        /*095c*/ 	.word	0x000000d0
        /*0960*/ 	.short	0x010a
        /*0962*/ 	.byte	0xff
	.zero		1


	//   ....[132]....
        /*0964*/ 	.word	0x00007a40
        /*0968*/ 	.word	0x00000002
        /*096c*/ 	.word	0x000000d0
        /*0970*/ 	.short	0x010a
        /*0972*/ 	.byte	0xff
	.zero		1


	//   ....[133]....
        /*0974*/ 	.word	0x00008240
        /*0978*/ 	.word	0x00000000
        /*097c*/ 	.word	0x00000000
        /*0980*/ 	.short	0x0101
        /*0982*/ 	.byte	0xff
	.zero		1


	//   ....[134]....
        /*0984*/ 	.word	0x00008260
        /*0988*/ 	.word	0x00000002
        /*098c*/ 	.word	0x000000d0
        /*0990*/ 	.short	0x010a
        /*0992*/ 	.byte	0xff
	.zero		1


	//   ....[135]....
        /*0994*/ 	.word	0x00008310
        /*0998*/ 	.word	0x00000002
        /*099c*/ 	.word	0x000000d0
        /*09a0*/ 	.short	0x010a
        /*09a2*/ 	.byte	0xff
	.zero		1


	//   ....[136]....
        /*09a4*/ 	.word	0x00008b10
        /*09a8*/ 	.word	0x00000000
        /*09ac*/ 	.word	0x00000000
        /*09b0*/ 	.short	0x0101
        /*09b2*/ 	.byte	0xff
	.zero		1


	//   ....[137]....
        /*09b4*/ 	.word	0x00008b30
        /*09b8*/ 	.word	0x00000003
        /*09bc*/ 	.word	0x000000d0
        /*09c0*/ 	.short	0x010a
        /*09c2*/ 	.byte	0xff
	.zero		1


	//   ....[138]....
        /*09c4*/ 	.word	0x00008be0
        /*09c8*/ 	.word	0x00000003
        /*09cc*/ 	.word	0x000000d0
        /*09d0*/ 	.short	0x010a
        /*09d2*/ 	.byte	0xff
	.zero		1


	//   ....[139]....
        /*09d4*/ 	.word	0x00008ef0
        /*09d8*/ 	.word	0x00000036
        /*09dc*/ 	.word	0x00000000
        /*09e0*/ 	.short	0x0101
        /*09e2*/ 	.byte	0xff
	.zero		1


	//   ....[140]....
        /*09e4*/ 	.word	0x00009430
        /*09e8*/ 	.word	0x00000000
        /*09ec*/ 	.word	0x00000000
        /*09f0*/ 	.short	0x0101
        /*09f2*/ 	.byte	0xff
	.zero		1


	//   ....[141]....
        /*09f4*/ 	.word	0x000096d0
        /*09f8*/ 	.word	0x000000ff
        /*09fc*/ 	.word	0x00000000
        /*0a00*/ 	.short	0x0101
        /*0a02*/ 	.byte	0x06
	.zero		1


	//   ....[142]....
        /*0a04*/ 	.word	0x000096f0
        /*0a08*/ 	.word	0x00000000
        /*0a0c*/ 	.word	0x00000190
        /*0a10*/ 	.short	0x010a
        /*0a12*/ 	.byte	0xff
	.zero		1


	//   ....[143]....
        /*0a14*/ 	.word	0x00009750
        /*0a18*/ 	.word	0x00000000
        /*0a1c*/ 	.word	0x00000068
        /*0a20*/ 	.short	0x010a
        /*0a22*/ 	.byte	0xff
	.zero		1


	//   ....[144]....
        /*0a24*/ 	.word	0x000097b0
        /*0a28*/ 	.word	0x00000000
        /*0a2c*/ 	.word	0x00000068
        /*0a30*/ 	.short	0x010a
        /*0a32*/ 	.byte	0xff
	.zero		1


	//   ....[145]....
        /*0a34*/ 	.word	0x00009800
        /*0a38*/ 	.word	0x00000003
        /*0a3c*/ 	.word	0x00000120
        /*0a40*/ 	.short	0x010a
        /*0a42*/ 	.byte	0xff
	.zero		1


	//   ....[146]....
        /*0a44*/ 	.word	0x00009860
        /*0a48*/ 	.word	0x00000000
        /*0a4c*/ 	.word	0x00000000
        /*0a50*/ 	.short	0x010a
        /*0a52*/ 	.byte	0xff
	.zero		1


	//   ....[147]....
        /*0a54*/ 	.word	0x000098c0
        /*0a58*/ 	.word	0x00000000
        /*0a5c*/ 	.word	0x00000000
        /*0a60*/ 	.short	0x010a
        /*0a62*/ 	.byte	0xff
	.zero		1


	//   ....[148]....
        /*0a64*/ 	.word	0x00009920
        /*0a68*/ 	.word	0x00000000
        /*0a6c*/ 	.word	0x00000000
        /*0a70*/ 	.short	0x010a
        /*0a72*/ 	.byte	0xff
	.zero		1


	//   ....[149]....
        /*0a74*/ 	.word	0x00009980
        /*0a78*/ 	.word	0x00000000
        /*0a7c*/ 	.word	0x00000000
        /*0a80*/ 	.short	0x010a
        /*0a82*/ 	.byte	0xff
	.zero		1


	//   ....[150]....
        /*0a84*/ 	.word	0x000099e0
        /*0a88*/ 	.word	0x00000000
        /*0a8c*/ 	.word	0x00000000
        /*0a90*/ 	.short	0x010a
        /*0a92*/ 	.byte	0xff
	.zero		1


	//   ....[151]....
        /*0a94*/ 	.word	0x00009a40
        /*0a98*/ 	.word	0x00000000
        /*0a9c*/ 	.word	0x00000000
        /*0aa0*/ 	.short	0x010a
        /*0aa2*/ 	.byte	0xff
	.zero		1


	//   ....[152]....
        /*0aa4*/ 	.word	0x00009aa0
        /*0aa8*/ 	.word	0x00000000
        /*0aac*/ 	.word	0x00000000
        /*0ab0*/ 	.short	0x010a
        /*0ab2*/ 	.byte	0xff
	.zero		1


	//   ....[153]....
        /*0ab4*/ 	.word	0x00009b00
        /*0ab8*/ 	.word	0x00000000
        /*0abc*/ 	.word	0x00000000
        /*0ac0*/ 	.short	0x010a
        /*0ac2*/ 	.byte	0xff
	.zero		1


	//   ....[154]....
        /*0ac4*/ 	.word	0x00009b60
        /*0ac8*/ 	.word	0x00000000
        /*0acc*/ 	.word	0x00000000
        /*0ad0*/ 	.short	0x010a
        /*0ad2*/ 	.byte	0xff
	.zero		1


	//   ....[155]....
        /*0ad4*/ 	.word	0x00009bc0
        /*0ad8*/ 	.word	0x00000000
        /*0adc*/ 	.word	0x00000000
        /*0ae0*/ 	.short	0x010a
        /*0ae2*/ 	.byte	0xff
	.zero		1


	//   ....[156]....
        /*0ae4*/ 	.word	0x00009c20
        /*0ae8*/ 	.word	0x00000000
        /*0aec*/ 	.word	0x00000000
        /*0af0*/ 	.short	0x010a
        /*0af2*/ 	.byte	0xff
	.zero		1


	//   ....[157]....
        /*0af4*/ 	.word	0x00009c80
        /*0af8*/ 	.word	0x00000000
        /*0afc*/ 	.word	0x00000000
        /*0b00*/ 	.short	0x010a
        /*0b02*/ 	.byte	0xff
	.zero		1


	//   ....[158]....
        /*0b04*/ 	.word	0x00009cd0
        /*0b08*/ 	.word	0x00000002
        /*0b0c*/ 	.word	0x00000180
        /*0b10*/ 	.short	0x010a
        /*0b12*/ 	.byte	0xff
	.zero		1


	//   ....[159]....
        /*0b14*/ 	.word	0x00009d30
        /*0b18*/ 	.word	0x00000002
        /*0b1c*/ 	.word	0x00000130
        /*0b20*/ 	.short	0x010a
        /*0b22*/ 	.byte	0xff
	.zero		1


	//   ....[160]....
        /*0b24*/ 	.word	0x00009d80
        /*0b28*/ 	.word	0x00000002
        /*0b2c*/ 	.word	0x00000120
        /*0b30*/ 	.short	0x010a
        /*0b32*/ 	.byte	0xff
	.zero		1


	//   ....[161]....
        /*0b34*/ 	.word	0x00009de0
        /*0b38*/ 	.word	0x00000000
        /*0b3c*/ 	.word	0x00000130
        /*0b40*/ 	.short	0x010a
        /*0b42*/ 	.byte	0xff
	.zero		1


	//   ....[162]....
        /*0b44*/ 	.word	0x00009e40
        /*0b48*/ 	.word	0x00000005
        /*0b4c*/ 	.word	0x00000008
        /*0b50*/ 	.short	0x010a
        /*0b52*/ 	.byte	0xff
	.zero		1


	//   ....[163]....
        /*0b54*/ 	.word	0x00009f20
        /*0b58*/ 	.word	0x00000000
        /*0b5c*/ 	.word	0x00000008
        /*0b60*/ 	.short	0x010a
        /*0b62*/ 	.byte	0xff
	.zero		1


	//   ....[164]....
        /*0b64*/ 	.word	0x00009f70
        /*0b68*/ 	.word	0x00000000
        /*0b6c*/ 	.word	0x00000120
        /*0b70*/ 	.short	0x010a
        /*0b72*/ 	.byte	0xff
	.zero		1


	//   ....[165]....
        /*0b74*/ 	.word	0x00009fd0
        /*0b78*/ 	.word	0x00000000
        /*0b7c*/ 	.word	0x00000160
        /*0b80*/ 	.short	0x010a
        /*0b82*/ 	.byte	0xff
	.zero		1


	//   ....[166]....
        /*0b84*/ 	.word	0x0000a030
        /*0b88*/ 	.word	0x00000000
        /*0b8c*/ 	.word	0x00000000
        /*0b90*/ 	.short	0x010a
        /*0b92*/ 	.byte	0xff
	.zero		1


	//   ....[167]....
        /*0b94*/ 	.word	0x0000a090
        /*0b98*/ 	.word	0x00000000
        /*0b9c*/ 	.word	0x00000000
        /*0ba0*/ 	.short	0x010a
        /*0ba2*/ 	.byte	0xff
	.zero		1


	//   ....[168]....
        /*0ba4*/ 	.word	0x0000a0f0
        /*0ba8*/ 	.word	0x00000000
        /*0bac*/ 	.word	0x00000000
        /*0bb0*/ 	.short	0x010a
        /*0bb2*/ 	.byte	0xff
	.zero		1


	//   ....[169]....
        /*0bb4*/ 	.word	0x0000a150
        /*0bb8*/ 	.word	0x00000000
        /*0bbc*/ 	.word	0x00000000
        /*0bc0*/ 	.short	0x010a
        /*0bc2*/ 	.byte	0xff
	.zero		1


	//   ....[170]....
        /*0bc4*/ 	.word	0x0000a1b0
        /*0bc8*/ 	.word	0x00000000
        /*0bcc*/ 	.word	0x000001a0
        /*0bd0*/ 	.short	0x010a
        /*0bd2*/ 	.byte	0xff
	.zero		1


	//   ....[171]....
        /*0bd4*/ 	.word	0x0000a200
        /*0bd8*/ 	.word	0x0000000c
        /*0bdc*/ 	.word	0x00000120
        /*0be0*/ 	.short	0x010a
        /*0be2*/ 	.byte	0xff
	.zero		1


	//   ....[172]....
        /*0be4*/ 	.word	0x0000a260
        /*0be8*/ 	.word	0x00000000
        /*0bec*/ 	.word	0x00000118
        /*0bf0*/ 	.short	0x010a
        /*0bf2*/ 	.byte	0xff
	.zero		1


	//   ....[173]....
        /*0bf4*/ 	.word	0x0000a2c0
        /*0bf8*/ 	.word	0x00000000
        /*0bfc*/ 	.word	0x000000f0
        /*0c00*/ 	.short	0x010a
        /*0c02*/ 	.byte	0xff
	.zero		1


	//   ....[174]....
        /*0c04*/ 	.word	0x0000a320
        /*0c08*/ 	.word	0x00000000
        /*0c0c*/ 	.word	0x000000f8
        /*0c10*/ 	.short	0x010a
        /*0c12*/ 	.byte	0xff
	.zero		1


	//   ....[175]....
        /*0c14*/ 	.word	0x0000a380
        /*0c18*/ 	.word	0x00000000
        /*0c1c*/ 	.word	0x00000100
        /*0c20*/ 	.short	0x010a
        /*0c22*/ 	.byte	0xff
	.zero		1


	//   ....[176]....
        /*0c24*/ 	.word	0x0000a3e0
        /*0c28*/ 	.word	0x00000000
        /*0c2c*/ 	.word	0x00000108
        /*0c30*/ 	.short	0x010a
        /*0c32*/ 	.byte	0xff
	.zero		1


	//   ....[177]....
        /*0c34*/ 	.word	0x0000a440
        /*0c38*/ 	.word	0x00000000
        /*0c3c*/ 	.word	0x000000f0
        /*0c40*/ 	.short	0x010a
        /*0c42*/ 	.byte	0xff
	.zero		1


	//   ....[178]....
        /*0c44*/ 	.word	0x0000a4a0
        /*0c48*/ 	.word	0x00000000
        /*0c4c*/ 	.word	0x000000f8
        /*0c50*/ 	.short	0x010a
        /*0c52*/ 	.byte	0xff
	.zero		1


	//   ....[179]....
        /*0c54*/ 	.word	0x0000a500
        /*0c58*/ 	.word	0x00000000
        /*0c5c*/ 	.word	0x00000100
        /*0c60*/ 	.short	0x010a
        /*0c62*/ 	.byte	0xff
	.zero		1


	//   ....[180]....
        /*0c64*/ 	.word	0x0000a550
        /*0c68*/ 	.word	0x00000003
        /*0c6c*/ 	.word	0x00000120
        /*0c70*/ 	.short	0x010a
        /*0c72*/ 	.byte	0xff
	.zero		1


	//   ....[181]....
        /*0c74*/ 	.word	0x0000a5b0
        /*0c78*/ 	.word	0x00000002
        /*0c7c*/ 	.word	0x000000d0
        /*0c80*/ 	.short	0x010a
        /*0c82*/ 	.byte	0xff
	.zero		1


	//   ....[182]....
        /*0c84*/ 	.word	0x0000a600
        /*0c88*/ 	.word	0x00000036
        /*0c8c*/ 	.word	0x00000140
        /*0c90*/ 	.short	0x010a
        /*0c92*/ 	.byte	0xff
	.zero		1


	//   ....[183]....
        /*0c94*/ 	.word	0x0000a650
        /*0c98*/ 	.word	0x00000002
        /*0c9c*/ 	.word	0x000000d0
        /*0ca0*/ 	.short	0x010a
        /*0ca2*/ 	.byte	0xff
	.zero		1


	//   ....[184]....
        /*0ca4*/ 	.word	0x0000a6a0
        /*0ca8*/ 	.word	0x00000002
        /*0cac*/ 	.word	0x000000d0
        /*0cb0*/ 	.short	0x010a
        /*0cb2*/ 	.byte	0xff
	.zero		1


	//   ....[185]....
        /*0cb4*/ 	.word	0x0000a6f0
        /*0cb8*/ 	.word	0x00000003
        /*0cbc*/ 	.word	0x000000d0
        /*0cc0*/ 	.short	0x010a
        /*0cc2*/ 	.byte	0xff
	.zero		1


	//----- nvinfo : EIATTR_NUM_MBARRIERS
	.align		4
.L_47:
        /*0cc4*/ 	.byte	0x03, 0x38
        /*0cc6*/ 	.short	0x0035


	//----- nvinfo : EIATTR_EXIT_INSTR_OFFSETS
	.align		4
        /*0cc8*/ 	.byte	0x04, 0x1c
        /*0cca*/ 	.short	(.L_49 - .L_48)


	//   ....[0]....
.L_48:
        /*0ccc*/ 	.word	0x00003490


	//   ....[1]....
        /*0cd0*/ 	.word	0x00003980


	//   ....[2]....
        /*0cd4*/ 	.word	0x000039e0


	//   ....[3]....
        /*0cd8*/ 	.word	0x00004d60


	//   ....[4]....
        /*0cdc*/ 	.word	0x00006050


	//   ....[5]....
        /*0ce0*/ 	.word	0x00006090


	//   ....[6]....
        /*0ce4*/ 	.word	0x000095d0


	//   ....[7]....
        /*0ce8*/ 	.word	0x00009640


	//   ....[8]....
        /*0cec*/ 	.word	0x00009670


	//   ....[9]....
        /*0cf0*/ 	.word	0x000096e0


	//----- nvinfo : EIATTR_MAX_THREADS
	.align		4
.L_49:
        /*0cf4*/ 	.byte	0x04, 0x05
        /*0cf6*/ 	.short	(.L_51 - .L_50)
.L_50:
        /*0cf8*/ 	.word	0x00000100
        /*0cfc*/ 	.word	0x00000001
        /*0d00*/ 	.word	0x00000001


	//----- nvinfo : EIATTR_CRS_STACK_SIZE
	.align		4
.L_51:
        /*0d04*/ 	.byte	0x04, 0x1e
        /*0d06*/ 	.short	(.L_53 - .L_52)
.L_52:
        /*0d08*/ 	.word	0x00000000


	//----- nvinfo : EIATTR_CBANK_PARAM_SIZE
	.align		4
.L_53:
        /*0d0c*/ 	.byte	0x03, 0x19
        /*0d0e*/ 	.short	0x0800


	//----- nvinfo : EIATTR_PARAM_CBANK
	.align		4
        /*0d10*/ 	.byte	0x04, 0x0a
        /*0d12*/ 	.short	(.L_55 - .L_54)
	.align		4
.L_54:
        /*0d14*/ 	.word	index@(.nv.constant0._ZN7cutlass13device_kernelINS_4gemm6kernel13GemmUniversalIN4cute5tupleIJiiiiEEENS1_10collective13CollectiveMmaINS1_35MainloopSm100TmaUmmaWarpSpecializedILi13ELi2ELi4ENS5_IJNS4_1CILi4EEESB_NSA_ILi1EEEEEEEENS5_IJNSA_ILi128EEESF_NSA_ILi64EEEEEENS_10bfloat16_tENS5_IJlSC_lEEESI_SJ_NS4_8TiledMMAINS4_8MMA_AtomIJNS4_26SM100_MMA_F16BF16_2x1SM_SSISI_SI_fLi128ELi128ELNS4_4UMMA5MajorE0ELSO_0ELNSN_7ScaleInE0ELSP_0EEEEEENS4_6LayoutINS5_IJSC_SC_SC_EEENS5_IJNSA_ILi0EEESU_SU_EEEEENS5_IJNS4_10UnderscoreESX_SX_EEEEENS4_28SM100_TMA_2SM_LOAD_MULTICASTENS4_14ComposedLayoutINS4_7SwizzleILi3ELi4ELi3EEENS4_18smem_ptr_flag_bitsILi16EEENSS_INS5_IJNSA_ILi8EEESG_EEENS5_IJSG_SC_EEEEEEEvNS4_8identityES10_S1A_vS1B_EENS_8epilogue10collective18CollectiveEpilogueINS1D_23Sm100TmaWarpSpecializedILi4ELi2ELi16ELb1ELb0EEEJNS5_IJSG_SF_SG_EEENS5_IJNSS_ISG_SC_EENSS_INS5_IJNSA_ILi16EEENSA_ILi2EEEEEENS5_IJSC_SG_EEEEEEEESI_SJ_SI_SJ_NS1D_6fusion15FusionCallbacksIS1H_NS1Q_17LinearCombinationISI_fSI_fLNS_15FloatRoundStyleE2EEES1I_S1P_JEEENS4_5SM1004TMEM4LOAD26SM100_TMEM_LOAD_32dp32b16xENS4_13SM90_TMA_LOADENS11_INS12_ILi1ELi4ELi3EEES15_NSS_INS5_IJS16_S1K_EEENS5_IJS1K_SC_EEEEEEENS4_39AutoVectorizingCopyWithAssumedAlignmentILi128EEENS4_14SM90_TMA_STOREES25_S27_S27_EEEvvEEEEvNT_6ParamsE)
        /*0d18*/ 	.short	0x0380
        /*0d1a*/ 	.short	0x0800


	//----- nvinfo : EIATTR_SW_WAR
	.align		4
.L_55:
        /*0d1c*/ 	.byte	0x04, 0x36
        /*0d1e*/ 	.short	(.L_57 - .L_56)
.L_56:
        /*0d20*/ 	.word	0x00000008
.L_57:


//--------------------- .nv.callgraph             --------------------------
	.section	.nv.callgraph,"",@"SHT_CUDA_CALLGRAPH"
	.align	4
	.sectionentsize	8
	.align		4
        /*0000*/ 	.word	0x00000000
	.align		4
        /*0004*/ 	.word	0xffffffff
	.align		4
        /*0008*/ 	.word	index@(_ZN7cutlass13device_kernelINS_4gemm6kernel13GemmUniversalIN4cute5tupleIJiiiiEEENS1_10collective13CollectiveMmaINS1_35MainloopSm100TmaUmmaWarpSpecializedILi13ELi2ELi4ENS5_IJNS4_1CILi4EEESB_NSA_ILi1EEEEEEEENS5_IJNSA_ILi128EEESF_NSA_ILi64EEEEEENS_10bfloat16_tENS5_IJlSC_lEEESI_SJ_NS4_8TiledMMAINS4_8MMA_AtomIJNS4_26SM100_MMA_F16BF16_2x1SM_SSISI_SI_fLi128ELi128ELNS4_4UMMA5MajorE0ELSO_0ELNSN_7ScaleInE0ELSP_0EEEEEENS4_6LayoutINS5_IJSC_SC_SC_EEENS5_IJNSA_ILi0EEESU_SU_EEEEENS5_IJNS4_10UnderscoreESX_SX_EEEEENS4_28SM100_TMA_2SM_LOAD_MULTICASTENS4_14ComposedLayoutINS4_7SwizzleILi3ELi4ELi3EEENS4_18smem_ptr_flag_bitsILi16EEENSS_INS5_IJNSA_ILi8EEESG_EEENS5_IJSG_SC_EEEEEEEvNS4_8identityES10_S1A_vS1B_EENS_8epilogue10collective18CollectiveEpilogueINS1D_23Sm100TmaWarpSpecializedILi4ELi2ELi16ELb1ELb0EEEJNS5_IJSG_SF_SG_EEENS5_IJNSS_ISG_SC_EENSS_INS5_IJNSA_ILi16EEENSA_ILi2EEEEEENS5_IJSC_SG_EEEEEEEESI_SJ_SI_SJ_NS1D_6fusion15FusionCallbacksIS1H_NS1Q_17LinearCombinationISI_fSI_fLNS_15FloatRoundStyleE2EEES1I_S1P_JEEENS4_5SM1004TMEM4LOAD26SM100_TMEM_LOAD_32dp32b16xENS4_13SM90_TMA_LOADENS11_INS12_ILi1ELi4ELi3EEES15_NSS_INS5_IJS16_S1K_EEENS5_IJS1K_SC_EEEEEEENS4_39AutoVectorizingCopyWithAssumedAlignmentILi128EEENS4_14SM90_TMA_STOREES25_S27_S27_EEEvvEEEEvNT_6ParamsE)
	.align		4
        /*000c*/ 	.word	index@(__assertfail)
	.align		4
        /*0010*/ 	.word	0x00000000
	.align		4
        /*0014*/ 	.word	0xfffffffe
	.align		4
        /*0018*/ 	.word	0x00000000
	.align		4
        /*001c*/ 	.word	0xfffffffd
	.align		4
        /*0020*/ 	.word	0x00000000
	.align		4
        /*0024*/ 	.word	0xfffffffc


//--------------------- .nv.constant4             --------------------------
	.section	.nv.constant4,"a",@progbits
	.align	8
	.align		8
.nv.constant4:
        /*0000*/ 	.dword	__assertfail
	.align		8
        /*0008*/ 	.dword	__unnamed_1
	.align		8
        /*0010*/ 	.dword	__unnamed_2
	.align		8
        /*0018*/ 	.dword	_ZN40_INTERNAL_29b0617e_4_k_cu_9dff728e_356954cuda3std3__45__cpo5beginE
	.align		8
        /*0020*/ 	.dword	_ZN40_INTERNAL_29b0617e_4_k_cu_9dff728e_356954cuda3std3__45__cpo3endE
	.align		8
        /*0028*/ 	.dword	_ZN40_INTERNAL_29b0617e_4_k_cu_9dff728e_356954cuda3std3__45__cpo6cbeginE
	.align		8
        /*0030*/ 	.dword	_ZN40_INTERNAL_29b0617e_4_k_cu_9dff728e_356954cuda3std3__45__cpo4cendE
	.align		8
        /*0038*/ 	.dword	_ZN40_INTERNAL_29b0617e_4_k_cu_9dff728e_356954cuda3std3__442_GLOBAL__N__29b0617e_4_k_cu_9dff728e_356956ignoreE
	.align		8
        /*0040*/ 	.dword	_ZN40_INTERNAL_29b0617e_4_k_cu_9dff728e_356954cuda3std3__419piecewise_constructE
	.align		8
        /*0048*/ 	.dword	_ZN40_INTERNAL_29b0617e_4_k_cu_9dff728e_356954cuda3std3__48in_placeE
	.align		8
        /*0050*/ 	.dword	_ZN40_INTERNAL_29b0617e_4_k_cu_9dff728e_356954cuda3std6ranges3__45__cpo4swapE
	.align		8
        /*0058*/ 	.dword	_ZN40_INTERNAL_29b0617e_4_k_cu_9dff728e_356954cuda3std6ranges3__45__cpo9iter_moveE
	.align		8
        /*0060*/ 	.dword	_ZN40_INTERNAL_29b0617e_4_k_cu_9dff728e_356954cute7productE
	.align		8
        /*0068*/ 	.dword	_ZN40_INTERNAL_29b0617e_4_k_cu_9dff728e_356954cute1_E
	.align		8
        /*0070*/ 	.dword	$str$25
	.align		8
        /*0078*/ 	.dword	$str$26
	.align		8
        /*0080*/ 	.dword	$str$27
	.align		8
        /*0088*/ 	.dword	$str$28


//--------------------- .text._ZN7cutlass13device_kernelINS_4gemm6kernel13GemmUniversalIN4cute5tupleIJiiiiEEENS1_10collective13CollectiveMmaINS1_35MainloopSm100TmaUmmaWarpSpecializedILi13ELi2ELi4ENS5_IJNS4_1CILi4EEESB_NSA_ILi1EEEEEEEENS5_IJNSA_ILi128EEESF_NSA_ILi64EEEEEENS_10bfloat16_tENS5_IJlSC_lEEESI_SJ_NS4_8TiledMMAINS4_8MMA_AtomIJNS4_26SM100_MMA_F16BF16_2x1SM_SSISI_SI_fLi128ELi128ELNS4_4UMMA5MajorE0ELSO_0ELNSN_7ScaleInE0ELSP_0EEEEEENS4_6LayoutINS5_IJSC_SC_SC_EEENS5_IJNSA_ILi0EEESU_SU_EEEEENS5_IJNS4_10UnderscoreESX_SX_EEEEENS4_28SM100_TMA_2SM_LOAD_MULTICASTENS4_14ComposedLayoutINS4_7SwizzleILi3ELi4ELi3EEENS4_18smem_ptr_flag_bitsILi16EEENSS_INS5_IJNSA_ILi8EEESG_EEENS5_IJSG_SC_EEEEEEEvNS4_8identityES10_S1A_vS1B_EENS_8epilogue10collective18CollectiveEpilogueINS1D_23Sm100TmaWarpSpecializedILi4ELi2ELi16ELb1ELb0EEEJNS5_IJSG_SF_SG_EEENS5_IJNSS_ISG_SC_EENSS_INS5_IJNSA_ILi16EEENSA_ILi2EEEEEENS5_IJSC_SG_EEEEEEEESI_SJ_SI_SJ_NS1D_6fusion15FusionCallbacksIS1H_NS1Q_17LinearCombinationISI_fSI_fLNS_15FloatRoundStyleE2EEES1I_S1P_JEEENS4_5SM1004TMEM4LOAD26SM100_TMEM_LOAD_32dp32b16xENS4_13SM90_TMA_LOADENS11_INS12_ILi1ELi4ELi3EEES15_NSS_INS5_IJS16_S1K_EEENS5_IJS1K_SC_EEEEEEENS4_39AutoVectorizingCopyWithAssumedAlignmentILi128EEENS4_14SM90_TMA_STOREES25_S27_S27_EEEvvEEEEvNT_6ParamsE --------------------------
	.section	.text._ZN7cutlass13device_kernelINS_4gemm6kernel13GemmUniversalIN4cute5tupleIJiiiiEEENS1_10collective13CollectiveMmaINS1_35MainloopSm100TmaUmmaWarpSpecializedILi13ELi2ELi4ENS5_IJNS4_1CILi4EEESB_NSA_ILi1EEEEEEEENS5_IJNSA_ILi128EEESF_NSA_ILi64EEEEEENS_10bfloat16_tENS5_IJlSC_lEEESI_SJ_NS4_8TiledMMAINS4_8MMA_AtomIJNS4_26SM100_MMA_F16BF16_2x1SM_SSISI_SI_fLi128ELi128ELNS4_4UMMA5MajorE0ELSO_0ELNSN_7ScaleInE0ELSP_0EEEEEENS4_6LayoutINS5_IJSC_SC_SC_EEENS5_IJNSA_ILi0EEESU_SU_EEEEENS5_IJNS4_10UnderscoreESX_SX_EEEEENS4_28SM100_TMA_2SM_LOAD_MULTICASTENS4_14ComposedLayoutINS4_7SwizzleILi3ELi4ELi3EEENS4_18smem_ptr_flag_bitsILi16EEENSS_INS5_IJNSA_ILi8EEESG_EEENS5_IJSG_SC_EEEEEEEvNS4_8identityES10_S1A_vS1B_EENS_8epilogue10collective18CollectiveEpilogueINS1D_23Sm100TmaWarpSpecializedILi4ELi2ELi16ELb1ELb0EEEJNS5_IJSG_SF_SG_EEENS5_IJNSS_ISG_SC_EENSS_INS5_IJNSA_ILi16EEENSA_ILi2EEEEEENS5_IJSC_SG_EEEEEEEESI_SJ_SI_SJ_NS1D_6fusion15FusionCallbacksIS1H_NS1Q_17LinearCombinationISI_fSI_fLNS_15FloatRoundStyleE2EEES1I_S1P_JEEENS4_5SM1004TMEM4LOAD26SM100_TMEM_LOAD_32dp32b16xENS4_13SM90_TMA_LOADENS11_INS12_ILi1ELi4ELi3EEES15_NSS_INS5_IJS16_S1K_EEENS5_IJS1K_SC_EEEEEEENS4_39AutoVectorizingCopyWithAssumedAlignmentILi128EEENS4_14SM90_TMA_STOREES25_S27_S27_EEEvvEEEEvNT_6ParamsE,"ax",@progbits
	.align	128
.text._ZN7cutlass13device_kernelINS_4gemm6kernel13GemmUniversalIN4cute5tupleIJiiiiEEENS1_10collective13CollectiveMmaINS1_35MainloopSm100TmaUmmaWarpSpecializedILi13ELi2ELi4ENS5_IJNS4_1CILi4EEESB_NSA_ILi1EEEEEEEENS5_IJNSA_ILi128EEESF_NSA_ILi64EEEEEENS_10bfloat16_tENS5_IJlSC_lEEESI_SJ_NS4_8TiledMMAINS4_8MMA_AtomIJNS4_26SM100_MMA_F16BF16_2x1SM_SSISI_SI_fLi128ELi128ELNS4_4UMMA5MajorE0ELSO_0ELNSN_7ScaleInE0ELSP_0EEEEEENS4_6LayoutINS5_IJSC_SC_SC_EEENS5_IJNSA_ILi0EEESU_SU_EEEEENS5_IJNS4_10UnderscoreESX_SX_EEEEENS4_28SM100_TMA_2SM_LOAD_MULTICASTENS4_14ComposedLayoutINS4_7SwizzleILi3ELi4ELi3EEENS4_18smem_ptr_flag_bitsILi16EEENSS_INS5_IJNSA_ILi8EEESG_EEENS5_IJSG_SC_EEEEEEEvNS4_8identityES10_S1A_vS1B_EENS_8epilogue10collective18CollectiveEpilogueINS1D_23Sm100TmaWarpSpecializedILi4ELi2ELi16ELb1ELb0EEEJNS5_IJSG_SF_SG_EEENS5_IJNSS_ISG_SC_EENSS_INS5_IJNSA_ILi16EEENSA_ILi2EEEEEENS5_IJSC_SG_EEEEEEEESI_SJ_SI_SJ_NS1D_6fusion15FusionCallbacksIS1H_NS1Q_17LinearCombinationISI_fSI_fLNS_15FloatRoundStyleE2EEES1I_S1P_JEEENS4_5SM1004TMEM4LOAD26SM100_TMEM_LOAD_32dp32b16xENS4_13SM90_TMA_LOADENS11_INS12_ILi1ELi4ELi3EEES15_NSS_INS5_IJS16_S1K_EEENS5_IJS1K_SC_EEEEEEENS4_39AutoVectorizingCopyWithAssumedAlignmentILi128EEENS4_14SM90_TMA_STOREES25_S27_S27_EEEvvEEEEvNT_6ParamsE:
        .type           _ZN7cutlass13device_kernelINS_4gemm6kernel13GemmUniversalIN4cute5tupleIJiiiiEEENS1_10collective13CollectiveMmaINS1_35MainloopSm100TmaUmmaWarpSpecializedILi13ELi2ELi4ENS5_IJNS4_1CILi4EEESB_NSA_ILi1EEEEEEEENS5_IJNSA_ILi128EEESF_NSA_ILi64EEEEEENS_10bfloat16_tENS5_IJlSC_lEEESI_SJ_NS4_8TiledMMAINS4_8MMA_AtomIJNS4_26SM100_MMA_F16BF16_2x1SM_SSISI_SI_fLi128ELi128ELNS4_4UMMA5MajorE0ELSO_0ELNSN_7ScaleInE0ELSP_0EEEEEENS4_6LayoutINS5_IJSC_SC_SC_EEENS5_IJNSA_ILi0EEESU_SU_EEEEENS5_IJNS4_10UnderscoreESX_SX_EEEEENS4_28SM100_TMA_2SM_LOAD_MULTICASTENS4_14ComposedLayoutINS4_7SwizzleILi3ELi4ELi3EEENS4_18smem_ptr_flag_bitsILi16EEENSS_INS5_IJNSA_ILi8EEESG_EEENS5_IJSG_SC_EEEEEEEvNS4_8identityES10_S1A_vS1B_EENS_8epilogue10collective18CollectiveEpilogueINS1D_23Sm100TmaWarpSpecializedILi4ELi2ELi16ELb1ELb0EEEJNS5_IJSG_SF_SG_EEENS5_IJNSS_ISG_SC_EENSS_INS5_IJNSA_ILi16EEENSA_ILi2EEEEEENS5_IJSC_SG_EEEEEEEESI_SJ_SI_SJ_NS1D_6fusion15FusionCallbacksIS1H_NS1Q_17LinearCombinationISI_fSI_fLNS_15FloatRoundStyleE2EEES1I_S1P_JEEENS4_5SM1004TMEM4LOAD26SM100_TMEM_LOAD_32dp32b16xENS4_13SM90_TMA_LOADENS11_INS12_ILi1ELi4ELi3EEES15_NSS_INS5_IJS16_S1K_EEENS5_IJS1K_SC_EEEEEEENS4_39AutoVectorizingCopyWithAssumedAlignmentILi128EEENS4_14SM90_TMA_STOREES25_S27_S27_EEEvvEEEEvNT_6ParamsE,@function
        .size           _ZN7cutlass13device_kernelINS_4gemm6kernel13GemmUniversalIN4cute5tupleIJiiiiEEENS1_10collective13CollectiveMmaINS1_35MainloopSm100TmaUmmaWarpSpecializedILi13ELi2ELi4ENS5_IJNS4_1CILi4EEESB_NSA_ILi1EEEEEEEENS5_IJNSA_ILi128EEESF_NSA_ILi64EEEEEENS_10bfloat16_tENS5_IJlSC_lEEESI_SJ_NS4_8TiledMMAINS4_8MMA_AtomIJNS4_26SM100_MMA_F16BF16_2x1SM_SSISI_SI_fLi128ELi128ELNS4_4UMMA5MajorE0ELSO_0ELNSN_7ScaleInE0ELSP_0EEEEEENS4_6LayoutINS5_IJSC_SC_SC_EEENS5_IJNSA_ILi0EEESU_SU_EEEEENS5_IJNS4_10UnderscoreESX_SX_EEEEENS4_28SM100_TMA_2SM_LOAD_MULTICASTENS4_14ComposedLayoutINS4_7SwizzleILi3ELi4ELi3EEENS4_18smem_ptr_flag_bitsILi16EEENSS_INS5_IJNSA_ILi8EEESG_EEENS5_IJSG_SC_EEEEEEEvNS4_8identityES10_S1A_vS1B_EENS_8epilogue10collective18CollectiveEpilogueINS1D_23Sm100TmaWarpSpecializedILi4ELi2ELi16ELb1ELb0EEEJNS5_IJSG_SF_SG_EEENS5_IJNSS_ISG_SC_EENSS_INS5_IJNSA_ILi16EEENSA_ILi2EEEEEENS5_IJSC_SG_EEEEEEEESI_SJ_SI_SJ_NS1D_6fusion15FusionCallbacksIS1H_NS1Q_17LinearCombinationISI_fSI_fLNS_15FloatRoundStyleE2EEES1I_S1P_JEEENS4_5SM1004TMEM4LOAD26SM100_TMEM_LOAD_32dp32b16xENS4_13SM90_TMA_LOADENS11_INS12_ILi1ELi4ELi3EEES15_NSS_INS5_IJS16_S1K_EEENS5_IJS1K_SC_EEEEEEENS4_39AutoVectorizingCopyWithAssumedAlignmentILi128EEENS4_14SM90_TMA_STOREES25_S27_S27_EEEvvEEEEvNT_6ParamsE,(.L_x_225 - _ZN7cutlass13device_kernelINS_4gemm6kernel13GemmUniversalIN4cute5tupleIJiiiiEEENS1_10collective13CollectiveMmaINS1_35MainloopSm100TmaUmmaWarpSpecializedILi13ELi2ELi4ENS5_IJNS4_1CILi4EEESB_NSA_ILi1EEEEEEEENS5_IJNSA_ILi128EEESF_NSA_ILi64EEEEEENS_10bfloat16_tENS5_IJlSC_lEEESI_SJ_NS4_8TiledMMAINS4_8MMA_AtomIJNS4_26SM100_MMA_F16BF16_2x1SM_SSISI_SI_fLi128ELi128ELNS4_4UMMA5MajorE0ELSO_0ELNSN_7ScaleInE0ELSP_0EEEEEENS4_6LayoutINS5_IJSC_SC_SC_EEENS5_IJNSA_ILi0EEESU_SU_EEEEENS5_IJNS4_10UnderscoreESX_SX_EEEEENS4_28SM100_TMA_2SM_LOAD_MULTICASTENS4_14ComposedLayoutINS4_7SwizzleILi3ELi4ELi3EEENS4_18smem_ptr_flag_bitsILi16EEENSS_INS5_IJNSA_ILi8EEESG_EEENS5_IJSG_SC_EEEEEEEvNS4_8identityES10_S1A_vS1B_EENS_8epilogue10collective18CollectiveEpilogueINS1D_23Sm100TmaWarpSpecializedILi4ELi2ELi16ELb1ELb0EEEJNS5_IJSG_SF_SG_EEENS5_IJNSS_ISG_SC_EENSS_INS5_IJNSA_ILi16EEENSA_ILi2EEEEEENS5_IJSC_SG_EEEEEEEESI_SJ_SI_SJ_NS1D_6fusion15FusionCallbacksIS1H_NS1Q_17LinearCombinationISI_fSI_fLNS_15FloatRoundStyleE2EEES1I_S1P_JEEENS4_5SM1004TMEM4LOAD26SM100_TMEM_LOAD_32dp32b16xENS4_13SM90_TMA_LOADENS11_INS12_ILi1ELi4ELi3EEES15_NSS_INS5_IJS16_S1K_EEENS5_IJS1K_SC_EEEEEEENS4_39AutoVectorizingCopyWithAssumedAlignmentILi128EEENS4_14SM90_TMA_STOREES25_S27_S27_EEEvvEEEEvNT_6ParamsE)
        .other          _ZN7cutlass13device_kernelINS_4gemm6kernel13GemmUniversalIN4cute5tupleIJiiiiEEENS1_10collective13CollectiveMmaINS1_35MainloopSm100TmaUmmaWarpSpecializedILi13ELi2ELi4ENS5_IJNS4_1CILi4EEESB_NSA_ILi1EEEEEEEENS5_IJNSA_ILi128EEESF_NSA_ILi64EEEEEENS_10bfloat16_tENS5_IJlSC_lEEESI_SJ_NS4_8TiledMMAINS4_8MMA_AtomIJNS4_26SM100_MMA_F16BF16_2x1SM_SSISI_SI_fLi128ELi128ELNS4_4UMMA5MajorE0ELSO_0ELNSN_7ScaleInE0ELSP_0EEEEEENS4_6LayoutINS5_IJSC_SC_SC_EEENS5_IJNSA_ILi0EEESU_SU_EEEEENS5_IJNS4_10UnderscoreESX_SX_EEEEENS4_28SM100_TMA_2SM_LOAD_MULTICASTENS4_14ComposedLayoutINS4_7SwizzleILi3ELi4ELi3EEENS4_18smem_ptr_flag_bitsILi16EEENSS_INS5_IJNSA_ILi8EEESG_EEENS5_IJSG_SC_EEEEEEEvNS4_8identityES10_S1A_vS1B_EENS_8epilogue10collective18CollectiveEpilogueINS1D_23Sm100TmaWarpSpecializedILi4ELi2ELi16ELb1ELb0EEEJNS5_IJSG_SF_SG_EEENS5_IJNSS_ISG_SC_EENSS_INS5_IJNSA_ILi16EEENSA_ILi2EEEEEENS5_IJSC_SG_EEEEEEEESI_SJ_SI_SJ_NS1D_6fusion15FusionCallbacksIS1H_NS1Q_17LinearCombinationISI_fSI_fLNS_15FloatRoundStyleE2EEES1I_S1P_JEEENS4_5SM1004TMEM4LOAD26SM100_TMEM_LOAD_32dp32b16xENS4_13SM90_TMA_LOADENS11_INS12_ILi1ELi4ELi3EEES15_NSS_INS5_IJS16_S1K_EEENS5_IJS1K_SC_EEEEEEENS4_39AutoVectorizingCopyWithAssumedAlignmentILi128EEENS4_14SM90_TMA_STOREES25_S27_S27_EEEvvEEEEvNT_6ParamsE,@"STO_CUDA_ENTRY STV_DEFAULT"
_ZN7cutlass13device_kernelINS_4gemm6kernel13GemmUniversalIN4cute5tupleIJiiiiEEENS1_10collective13CollectiveMmaINS1_35MainloopSm100TmaUmmaWarpSpecializedILi13ELi2ELi4ENS5_IJNS4_1CILi4EEESB_NSA_ILi1EEEEEEEENS5_IJNSA_ILi128EEESF_NSA_ILi64EEEEEENS_10bfloat16_tENS5_IJlSC_lEEESI_SJ_NS4_8TiledMMAINS4_8MMA_AtomIJNS4_26SM100_MMA_F16BF16_2x1SM_SSISI_SI_fLi128ELi128ELNS4_4UMMA5MajorE0ELSO_0ELNSN_7ScaleInE0ELSP_0EEEEEENS4_6LayoutINS5_IJSC_SC_SC_EEENS5_IJNSA_ILi0EEESU_SU_EEEEENS5_IJNS4_10UnderscoreESX_SX_EEEEENS4_28SM100_TMA_2SM_LOAD_MULTICASTENS4_14ComposedLayoutINS4_7SwizzleILi3ELi4ELi3EEENS4_18smem_ptr_flag_bitsILi16EEENSS_INS5_IJNSA_ILi8EEESG_EEENS5_IJSG_SC_EEEEEEEvNS4_8identityES10_S1A_vS1B_EENS_8epilogue10collective18CollectiveEpilogueINS1D_23Sm100TmaWarpSpecializedILi4ELi2ELi16ELb1ELb0EEEJNS5_IJSG_SF_SG_EEENS5_IJNSS_ISG_SC_EENSS_INS5_IJNSA_ILi16EEENSA_ILi2EEEEEENS5_IJSC_SG_EEEEEEEESI_SJ_SI_SJ_NS1D_6fusion15FusionCallbacksIS1H_NS1Q_17LinearCombinationISI_fSI_fLNS_15FloatRoundStyleE2EEES1I_S1P_JEEENS4_5SM1004TMEM4LOAD26SM100_TMEM_LOAD_32dp32b16xENS4_13SM90_TMA_LOADENS11_INS12_ILi1ELi4ELi3EEES15_NSS_INS5_IJS16_S1K_EEENS5_IJS1K_SC_EEEEEEENS4_39AutoVectorizingCopyWithAssumedAlignmentILi128EEENS4_14SM90_TMA_STOREES25_S27_S27_EEEvvEEEEvNT_6ParamsE:
[----:B------:R-:W1:Y:S01]  /*0000*/  LDC R1, c[0x0][0x37c] ;  /* 0x0000df00ff017b82 */ /* 0x000e620000000800 */
[----:B------:R-:W2:Y:S01]  /*0010*/  S2R R61, SR_TID.X ;  /* 0x00000000003d7919 */ /* 0x000ea20000002100 */
[----:B------:R-:W3:Y:S06]  /*0020*/  LDCU.64 UR8, c[0x0][0x890] ;  /* 0x00011200ff0877ac */ /* 0x000eec0008000a00 */
[----:B------:R-:W4:Y:S01]  /*0030*/  S2UR UR47, SR_CgaCtaId ;  /* 0x00000000002f79c3 */ /* 0x000f220000008800 */
[----:B------:R-:W-:Y:S02]  /*0040*/  PRMT R50, RZ, 0x7610, R50 ;  /* 0x00007610ff327816 */ /* 0x000fe40000000032 */
[----:B------:R-:W-:-:S02]  /*0050*/  ELECT P0, URZ, PT ;  /* 0x0000000000ff782f */ /* 0x000fc40003800000 */
[----:B---3--:R-:W-:-:S04]  /*0060*/  ISETP.NE.U32.AND P1, PT, RZ, UR8, PT ;  /* 0x00000008ff007c0c */ /* 0x008fc8000bf25070 */
[----:B------:R-:W-:Y:S01]  /*0070*/  ISETP.NE.AND.EX P2, PT, RZ, UR9, PT, P1 ;  /* 0x00000009ff007c0c */ /* 0x000fe2000bf45310 */
[----:B----4-:R-:W-:Y:S02]  /*0080*/  ULOP3.LUT UR48, UR47, 0x1, URZ, 0xc0, !UPT ;  /* 0x000000012f307892 */ /* 0x010fe4000f8ec0ff */
[----:B------:R-:W-:Y:S01]  /*0090*/  ULOP3.LUT UR49, UR47, 0x1, URZ, 0x3c, !UPT ;  /* 0x000000012f317892 */ /* 0x000fe2000f8e3cff */
[----:B--2---:R-:W-:-:S05]  /*00a0*/  SHF.R.U32.HI R51, RZ, 0x5, R61 ;  /* 0x00000005ff337819 */ /* 0x004fca000001163d */
[----:B------:R-:W2:Y:S02]  /*00b0*/  SHFL.IDX PT, R0, R51, RZ, 0x1f ;  /* 0x00001fff33007589 */ /* 0x000ea400000e0000 */
[----:B--2---:R-:W-:Y:S02]  /*00c0*/  R2UR UR25, R0 ;  /* 0x00000000001972ca */ /* 0x004fe400000e0000 */
[----:B-1----:R-:W-:Y:S05]  /*00d0*/  @P2 BRA `(.L_x_0) ;  /* 0x0000000000302947 */ /* 0x002fea0003800000 */
[----:B------:R-:W1:Y:S02]  /*00e0*/  LDCU.64 UR4, c[0x0][0x888] ;  /* 0x00011100ff0477ac */ /* 0x000e640008000a00 */
[----:B-1----:R-:W-:-:S04]  /*00f0*/  UISETP.NE.U32.AND UP0, UPT, UR4, URZ, UPT ;  /* 0x000000ff0400728c */ /* 0x002fc8000bf05070 */
[----:B------:R-:W-:-:S09]  /*0100*/  UISETP.NE.AND.EX UP0, UPT, UR5, URZ, UPT, UP0 ;  /* 0x000000ff0500728c */ /* 0x000fd2000bf05300 */
[----:B------:R-:W-:Y:S05]  /*0110*/  BRA.U !UP0, `(.L_x_1) ;  /* 0x0000000108147547 */ /* 0x000fea000b800000 */
[----:B------:R-:W1:Y:S01]  /*0120*/  LDC.64 R2, c[0x0][0x888] ;  /* 0x00022200ff027b82 */ /* 0x000e620000000a00 */
[----:B------:R-:W1:Y:S02]  /*0130*/  LDCU.64 UR4, c[0x0][0x358] ;  /* 0x00006b00ff0477ac */ /* 0x000e640008000a00 */
[----:B-1----:R1:W5:Y:S01]  /*0140*/  LDG.E R27, desc[UR4][R2.64] ;  /* 0x00000004021b7981 */ /* 0x002362000c1e1900 */
[----:B------:R-:W-:Y:S01]  /*0150*/  HFMA2 R50, -RZ, RZ, 0, 5.9604644775390625e-08 ;  /* 0x00000001ff327431 */ /* 0x000fe200000001ff */
[----:B------:R-:W-:Y:S05]  /*0160*/  BRA `(.L_x_0) ;  /* 0x00000000000c7947 */ /* 0x000fea0003800000 */
.L_x_1:
[----:B------:R-:W1:Y:S01]  /*0170*/  LDCU UR4, c[0x0][0x880] ;  /* 0x00011000ff0477ac */ /* 0x000e620008000800 */
[----:B------:R-:W-:Y:S01]  /*0180*/  HFMA2 R50, -RZ, RZ, 0, 5.9604644775390625e-08 ;  /* 0x00000001ff327431 */ /* 0x000fe200000001ff */
[----:B-1----:R-:W-:-:S07]  /*0190*/  MOV R27, UR4 ;  /* 0x00000004001b7c02 */ /* 0x002fce0008000f00 */
.L_x_0:
[----:B------:R-:W2:Y:S02]  /*01a0*/  LDCU.64 UR4, c[0x0][0x8b0] ;  /* 0x00011600ff0477ac */ /* 0x000ea40008000a00 */
[----:B--2---:R-:W-:-:S04]  /*01b0*/  UISETP.NE.U32.AND UP0, UPT, UR4, URZ, UPT ;  /* 0x000000ff0400728c */ /* 0x004fc8000bf05070 */
[----:B------:R-:W-:-:S09]  /*01c0*/  UISETP.NE.AND.EX UP0, UPT, UR5, URZ, UPT, UP0 ;  /* 0x000000ff0500728c */ /* 0x000fd2000bf05300 */
[----:B------:R-:W-:Y:S05]  /*01d0*/  BRA.U UP0, `(.L_x_2) ;  /* 0x0000000100287547 */ /* 0x000fea000b800000 */
[----:B------:R-:W2:Y:S02]  /*01e0*/  LDCU.64 UR4, c[0x0][0x8a8] ;  /* 0x00011500ff0477ac */ /* 0x000ea40008000a00 */
[----:B--2---:R-:W-:-:S04]  /*01f0*/  UISETP.NE.U32.AND UP0, UPT, UR4, URZ, UPT ;  /* 0x000000ff0400728c */ /* 0x004fc8000bf05070 */
[----:B------:R-:W-:-:S09]  /*0200*/  UISETP.NE.AND.EX UP0, UPT, UR5, URZ, UPT, UP0 ;  /* 0x000000ff0500728c */ /* 0x000fd2000bf05300 */
[----:B------:R-:W-:Y:S05]  /*0210*/  BRA.U !UP0, `(.L_x_3) ;  /* 0x0000000108107547 */ /* 0x000fea000b800000 */
[----:B------:R-:W2:Y:S01]  /*0220*/  LDC.64 R24, c[0x0][0x8a8] ;  /* 0x00022a00ff187b82 */ /* 0x000ea20000000a00 */
[----:B------:R-:W2:Y:S02]  /*0230*/  LDCU.64 UR4, c[0x0][0x358] ;  /* 0x00006b00ff0477ac */ /* 0x000ea40008000a00 */
[----:B--2---:R2:W5:Y:S01]  /*0240*/  LDG.E R24, desc[UR4][R24.64] ;  /* 0x0000000418187981 */ /* 0x004562000c1e1900 */
[----:B------:R-:W-:Y:S05]  /*0250*/  BRA `(.L_x_2) ;  /* 0x0000000000087947 */ /* 0x000fea0003800000 */
.L_x_3:
[----:B------:R-:W2:Y:S02]  /*0260*/  LDCU UR4, c[0x0][0x8a0] ;  /* 0x00011400ff0477ac */ /* 0x000ea40008000800 */
[----:B--2---:R-:W-:Y:S02]  /*0270*/  MOV R24, UR4 ;  /* 0x0000000400187c02 */ /* 0x004fe40008000f00 */
.L_x_2:
[----:B------:R-:W-:Y:S01]  /*0280*/  IMAD.U32 R0, RZ, RZ, UR25 ;  /* 0x00000019ff007e24 */ /* 0x000fe2000f8e00ff */
[----:B------:R-:W-:Y:S04]  /*0290*/  BSSY.RECONVERGENT B0, `(.L_x_4) ;  /* 0x000000c000007945 */ /* 0x000fe80003800200 */
[C---:B------:R-:W-:Y:S02]  /*02a0*/  ISETP.NE.OR P3, PT, R0.reuse, 0x1, !P0 ;  /* 0x000000010000780c */ /* 0x040fe40004765670 */
[----:B------:R-:W-:-:S11]  /*02b0*/  ISETP.NE.OR P2, PT, R0, 0x3, !P0 ;  /* 0x000000030000780c */ /* 0x000fd60004745670 */
[----:B------:R-:W-:Y:S05]  /*02c0*/  @P3 BRA `(.L_x_5) ;  /* 0x0000000000203947 */ /* 0x000fea0003800000 */
[----:B------:R-:W3:Y:S02]  /*02d0*/  LDCU.64 UR4, c[0x0][0x348] ;  /* 0x00006900ff0477ac */ /* 0x000ee40008000a00 */
[----:B---3--:R-:W-:Y:S02]  /*02e0*/  UIADD3 UR6, UP1, UPT, UR4, 0x80, URZ ;  /* 0x0000008004067890 */ /* 0x008fe4000ff3e0ff */
[----:B------:R-:W-:Y:S02]  /*02f0*/  UIADD3 UR4, UP0, UPT, UR4, 0x180, URZ ;  /* 0x0000018004047890 */ /* 0x000fe4000ff1e0ff */
[----:B------:R-:W-:Y:S02]  /*0300*/  UIADD3.X UR7, UPT, UPT, URZ, UR5, URZ, UP1, !UPT ;  /* 0x00000005ff077290 */ /* 0x000fe40008ffe4ff */
[----:B------:R-:W-:-:S07]  /*0310*/  UIADD3.X UR5, UPT, UPT, URZ, UR5, URZ, UP0, !UPT ;  /* 0x00000005ff057290 */ /* 0x000fce00087fe4ff */
[----:B------:R3:W-:Y:S02]  /*0320*/  UTMACCTL.PF [UR6] ;  /* 0x00000000060079b9 */ /* 0x0007e40008040000 */
[----:B------:R3:W-:Y:S02]  /*0330*/  UTMACCTL.PF [UR4] ;  /* 0x00000000040079b9 */ /* 0x0007e40008040000 */
[----:B---3--:R-:W-:Y:S01]  /*0340*/  NOP ;  /* 0x0000000000007918 */ /* 0x008fe20000000000 */
.L_x_5:
[----:B------:R-:W-:Y:S05]  /*0350*/  BSYNC.RECONVERGENT B0 ;  /* 0x0000000000007941 */ /* 0x000fea0003800200 */
.L_x_4:
[----:B------:R-:W-:Y:S04]  /*0360*/  BSSY.RECONVERGENT B0, `(.L_x_6) ;  /* 0x000000a000007945 */ /* 0x000fe80003800200 */
        /* <DEDUP_REMOVED lines=9> */
.L_x_7:
[----:B------:R-:W-:Y:S05]  /*0400*/  BSYNC.RECONVERGENT B0 ;  /* 0x0000000000007941 */ /* 0x000fea0003800200 */
.L_x_6:
[----:B------:R-:W3:Y:S01]  /*0410*/  LDCU.64 UR4, c[0x0][0x888] ;  /* 0x00011100ff0477ac */ /* 0x000ee20008000a00 */
[----:B------:R-:W-:Y:S01]  /*0420*/  ISETP.NE.AND.EX P1, PT, RZ, UR9, PT, P1 ;  /* 0x00000009ff007c0c */ /* 0x000fe2000bf25310 */
[----:B------:R-:W-:Y:S01]  /*0430*/  UPLOP3.LUT UP3, UPT, UPT, UPT, UPT, 0x80, 0x8 ;  /* 0x000000000008789c */ /* 0x000fe20003f6f070 */
[----:B---3--:R-:W-:-:S04]  /*0440*/  ISETP.NE.U32.AND P2, PT, RZ, UR4, PT ;  /* 0x00000004ff007c0c */ /* 0x008fc8000bf45070 */
[----:B------:R-:W-:-:S13]  /*0450*/  ISETP.NE.AND.EX P2, PT, RZ, UR5, PT, P2 ;  /* 0x00000005ff007c0c */ /* 0x000fda000bf45320 */
[----:B------:R-:W-:Y:S05]  /*0460*/  @P2 BRA P1, `(.L_x_8) ;  /* 0x0000000000282947 */ /* 0x000fea0000800000 */
[----:B------:R-:W-:Y:S01]  /*0470*/  UISETP.NE.U32.AND UP0, UPT, UR8, URZ, UPT ;  /* 0x000000ff0800728c */ /* 0x000fe2000bf05070 */
[----:B-----5:R-:W-:Y:S01]  /*0480*/  FSETP.NEU.AND P1, PT, R27, RZ, PT ;  /* 0x000000ff1b00720b */ /* 0x020fe20003f2d000 */
[----:B------:R-:W-:Y:S02]  /*0490*/  UISETP.NE.U32.AND UP2, UPT, UR4, URZ, UPT ;  /* 0x000000ff0400728c */ /* 0x000fe4000bf45070 */
[----:B------:R-:W-:Y:S02]  /*04a0*/  UISETP.NE.AND.EX UP1, UPT, UR9, URZ, UPT, UP0 ;  /* 0x000000ff0900728c */ /* 0x000fe4000bf25300 */
[----:B------:R-:W-:-:S04]  /*04b0*/  UISETP.NE.AND.EX UP0, UPT, UR5, URZ, UPT, UP2 ;  /* 0x000000ff0500728c */ /* 0x000fc8000bf05320 */
[----:B------:R-:W-:-:S04]  /*04c0*/  USEL UR4, URZ, 0xffffffff, UP0 ;  /* 0xffffffffff047887 */ /* 0x000fc80008000000 */
[----:B------:R-:W-:Y:S01]  /*04d0*/  VOTEU.ANY UP0, P1 ;  /* 0x0000000000ff7886 */ /* 0x000fe20000800100 */
[----:B------:R-:W-:-:S04]  /*04e0*/  @!UP1 USEL UR4, URZ, 0xffffffff, UP0 ;  /* 0xffffffffff049887 */ /* 0x000fc80008000000 */
[----:B------:R-:W-:-:S04]  /*04f0*/  ULOP3.LUT UR4, UR4, 0x1, URZ, 0xc0, !UPT ;  /* 0x0000000104047892 */ /* 0x000fc8000f8ec0ff */
[----:B------:R-:W-:-:S11]  /*0500*/  UISETP.NE.U32.AND UP3, UPT, UR4, 0x1, UPT ;  /* 0x000000010400788c */ /* 0x000fd6000bf65070 */
.L_x_8:
[----:B------:R-:W3:Y:S01]  /*0510*/  SHFL.IDX PT, R0, R51, RZ, 0x1f ;  /* 0x00001fff33007589 */ /* 0x000ee200000e0000 */
[----:B------:R-:W-:-:S04]  /*0520*/  UISETP.NE.AND UP0, UPT, UR25, 0x2, UPT ;  /* 0x000000021900788c */ /* 0x000fc8000bf05270 */
[----:B------:R-:W-:Y:S02]  /*0530*/  UISETP.EQ.AND UP1, UPT, UR48, URZ, !UP0 ;  /* 0x000000ff3000728c */ /* 0x000fe4000c722270 */
[----:B------:R-:W-:-:S04]  /*0540*/  USEL UR46, URZ, 0x1, UP0 ;  /* 0x00000001ff2e7887 */ /* 0x000fc80008000000 */
[----:B------:R-:W-:Y:S02]  /*0550*/  PLOP3.LUT P3, PT, P0, PT, UP1, 0x80, 0x8 ;  /* 0x000000000008781c */ /* 0x000fe4000076f018 */
[----:B---3--:R-:W-:-:S13]  /*0560*/  ISETP.NE.AND P1, PT, R0, RZ, PT ;  /* 0x000000ff0000720c */ /* 0x008fda0003f25270 */
[----:B------:R-:W-:Y:S05]  /*0570*/  @P1 BRA `(.L_x_9) ;  /* 0x0000000000a81947 */ /* 0x000fea0003800000 */
[----:B------:R-:W-:Y:S01]  /*0580*/  ELECT P1, URZ, PT ;  /* 0x0000000000ff782f */ /* 0x000fe20003820000 */
[----:B------:R-:W-:-:S12]  /*0590*/  BSSY.RECONVERGENT B0, `(.L_x_9) ;  /* 0x0000028000007945 */ /* 0x000fd80003800200 */
[----:B------:R-:W-:Y:S05]  /*05a0*/  @!P1 BRA `(.L_x_10) ;  /* 0x0000000000989947 */ /* 0x000fea0003800000 */
[----:B------:R-:W-:Y:S01]  /*05b0*/  UMOV UR4, 0x400 ;  /* 0x0000040000047882 */ /* 0x000fe20000000000 */
[----:B------:R-:W-:Y:S01]  /*05c0*/  UMOV UR8, 0x1 ;  /* 0x0000000100087882 */ /* 0x000fe20000000000 */
[----:B------:R-:W-:Y:S01]  /*05d0*/  UMOV UR6, 0x5 ;  /* 0x0000000500067882 */ /* 0x000fe20000000000 */
[----:B------:R-:W-:Y:S02]  /*05e0*/  ULEA UR4, UR47, UR4, 0x18 ;  /* 0x000000042f047291 */ /* 0x000fe4000f8ec0ff */
[----:B------:R-:W-:-:S04]  /*05f0*/  UIADD3 UR8, UPT, UPT, -UR8, 0x100000, URZ ;  /* 0x0010000008087890 */ /* 0x000fc8000fffe1ff */
[----:B------:R-:W-:Y:S02]  /*0600*/  USHF.L.U32 UR9, UR8, 0xb, URZ ;  /* 0x0000000b08097899 */ /* 0x000fe400080006ff */
[----:B------:R-:W-:Y:S02]  /*0610*/  USHF.L.U32 UR8, UR8, 0x1, URZ ;  /* 0x0000000108087899 */ /* 0x000fe400080006ff */
[----:B------:R-:W-:-:S04]  /*0620*/  UIADD3 UR6, UPT, UPT, -UR6, 0x100000, URZ ;  /* 0x0010000006067890 */ /* 0x000fc8000fffe1ff */
[----:B------:R-:W-:Y:S02]  /*0630*/  USHF.L.U32 UR7, UR6, 0xb, URZ ;  /* 0x0000000b06077899 */ /* 0x000fe400080006ff */
[----:B------:R-:W-:Y:S01]  /*0640*/  USHF.L.U32 UR6, UR6, 0x1, URZ ;  /* 0x0000000106067899 */ /* 0x000fe200080006ff */
[----:B------:R-:W3:Y:S03]  /*0650*/  FENCE.VIEW.ASYNC.S ;  /* 0x00000000000073c6 */ /* 0x000ee60000000000 */
[----:B---3--:R3:W4:Y:S08]  /*0660*/  SYNCS.EXCH.64 URZ, [UR4], UR8 ;  /* 0x0000000804ff75b2 */ /* 0x0087300008000100 */
[----:B------:R3:W1:Y:S01]  /*0670*/  SYNCS.EXCH.64 URZ, [UR4+0x68], UR6 ;  /* 0x0000680604ff75b2 */ /* 0x0006620008000100 */
        /* <DEDUP_REMOVED lines=23> */
[----:B------:R3:W1:Y:S02]  /*07f0*/  SYNCS.EXCH.64 URZ, [UR4+0xc8], UR6 ;  /* 0x0000c80604ff75b2 */ /* 0x0006640008000100 */
[----:B---34-:R-:W-:Y:S01]  /*0800*/  NOP ;  /* 0x0000000000007918 */ /* 0x018fe20000000000 */
.L_x_10:
[----:B------:R-:W-:Y:S05]  /*0810*/  BSYNC.RECONVERGENT B0 ;  /* 0x0000000000007941 */ /* 0x000fea0003800200 */
.L_x_9:
[----:B------:R-:W3:Y:S01]  /*0820*/  SHFL.IDX PT, R0, R51, RZ, 0x1f ;  /* 0x00001fff33007589 */ /* 0x000ee200000e0000 */
[----:B------:R-:W-:Y:S01]  /*0830*/  NOP ;  /* 0x0000000000007918 */ /* 0x000fe20000000000 */
[----:B---3--:R-:W-:-:S13]  /*0840*/  ISETP.NE.AND P1, PT, R0, 0x1, PT ;  /* 0x000000010000780c */ /* 0x008fda0003f25270 */
[----:B------:R-:W-:Y:S05]  /*0850*/  @P1 BRA `(.L_x_11) ;  /* 0x0000000000541947 */ /* 0x000fea0003800000 */
        /* <DEDUP_REMOVED lines=10> */
[----:B------:R-:W-:Y:S01]  /*0900*/  ELECT P1, URZ, PT ;  /* 0x0000000000ff782f */ /* 0x000fe20003820000 */
[----:B------:R-:W3:Y:S02]  /*0910*/  FENCE.VIEW.ASYNC.S ;  /* 0x00000000000073c6 */ /* 0x000ee40000000000 */
[----:B---3--:R3:W4:Y:S08]  /*0920*/  SYNCS.EXCH.64 URZ, [UR4+0xd0], UR8 ;  /* 0x0000d00804ff75b2 */ /* 0x0087300008000100 */
[----:B------:R3:W1:Y:S01]  /*0930*/  SYNCS.EXCH.64 URZ, [UR4+0xf0], UR6 ;  /* 0x0000f00604ff75b2 */ /* 0x0006620008000100 */
[----:B------:R3:W1:Y:S01]  /*0940*/  SYNCS.EXCH.64 URZ, [UR4+0xd8], UR8 ;  /* 0x0000d80804ff75b2 */ /* 0x0006620008000100 */
[----:B------:R3:W1:Y:S01]  /*0950*/  SYNCS.EXCH.64 URZ, [UR4+0xf8], UR6 ;  /* 0x0000f80604ff75b2 */ /* 0x0006620008000100 */
[----:B------:R3:W1:Y:S01]  /*0960*/  SYNCS.EXCH.64 URZ, [UR4+0xe0], UR8 ;  /* 0x0000e00804ff75b2 */ /* 0x0006620008000100 */
[----:B------:R3:W1:Y:S01]  /*0970*/  SYNCS.EXCH.64 URZ, [UR4+0x100], UR6 ;  /* 0x0001000604ff75b2 */ /* 0x0006620008000100 */
[----:B------:R3:W1:Y:S01]  /*0980*/  SYNCS.EXCH.64 URZ, [UR4+0xe8], UR8 ;  /* 0x0000e80804ff75b2 */ /* 0x0006620008000100 */
[----:B------:R3:W1:Y:S01]  /*0990*/  SYNCS.EXCH.64 URZ, [UR4+0x108], UR6 ;  /* 0x0001080604ff75b2 */ /* 0x0006620008000100 */
[----:B------:R-:W-:Y:S01]  /*09a0*/  NOP ;  /* 0x0000000000007918 */ /* 0x000fe20000000000 */
.L_x_11:
[----:B------:R-:W2:Y:S01]  /*09b0*/  SHFL.IDX PT, R0, R51, RZ, 0x1f ;  /* 0x00001fff33007589 */ /* 0x000ea200000e0000 */
[----:B------:R-:W-:Y:S01]  /*09c0*/  NOP ;  /* 0x0000000000007918 */ /* 0x000fe20000000000 */
[----:B--2---:R-:W-:-:S13]  /*09d0*/  ISETP.NE.AND P1, PT, R0, 0x3, PT ;  /* 0x000000030000780c */ /* 0x004fda0003f25270 */
[----:B------:R-:W-:Y:S05]  /*09e0*/  @P1 BRA `(.L_x_12) ;  /* 0x00000000002c1947 */ /* 0x000fea0003800000 */
[----:B---3--:R-:W-:Y:S01]  /*09f0*/  UMOV UR6, 0x400 ;  /* 0x0000040000067882 */ /* 0x008fe20000000000 */
[----:B------:R-:W-:Y:S01]  /*0a00*/  UMOV UR4, 0x20 ;  /* 0x0000002000047882 */ /* 0x000fe20000000000 */
[----:B------:R-:W-:Y:S02]  /*0a10*/  ULEA UR6, UR47, UR6, 0x18 ;  /* 0x000000062f067291 */ /* 0x000fe4000f8ec0ff */
[----:B------:R-:W-:-:S04]  /*0a20*/  UIADD3 UR4, UPT, UPT, -UR4, 0x100000, URZ ;  /* 0x0010000004047890 */ /* 0x000fc8000fffe1ff */
[----:B------:R-:W-:Y:S02]  /*0a30*/  USHF.L.U32 UR5, UR4, 0xb, URZ ;  /* 0x0000000b04057899 */ /* 0x000fe400080006ff */
[----:B------:R-:W-:Y:S01]  /*0a40*/  USHF.L.U32 UR4, UR4, 0x1, URZ ;  /* 0x0000000104047899 */ /* 0x000fe200080006ff */
[----:B------:R-:W-:Y:S01]  /*0a50*/  ELECT P1, URZ, PT ;  /* 0x0000000000ff782f */ /* 0x000fe20003820000 */
[----:B------:R-:W2:Y:S10]  /*0a60*/  FENCE.VIEW.ASYNC.S ;  /* 0x00000000000073c6 */ /* 0x000eb40000000000 */
[----:B--2---:R2:W3:Y:S01]  /*0a70*/  SYNCS.EXCH.64 URZ, [UR6+0x110], UR4 ;  /* 0x0001100406ff75b2 */ /* 0x0044e20008000100 */
[----:B------:R2:W1:Y:S01]  /*0a80*/  SYNCS.EXCH.64 URZ, [UR6+0x118], UR4 ;  /* 0x0001180406ff75b2 */ /* 0x0004620008000100 */
[----:B------:R-:W-:Y:S01]  /*0a90*/  NOP ;  /* 0x0000000000007918 */ /* 0x000fe20000000000 */
.L_x_12:
[----:B------:R-:W4:Y:S01]  /*0aa0*/  SHFL.IDX PT, R0, R51, RZ, 0x1f ;  /* 0x00001fff33007589 */ /* 0x000f2200000e0000 */
[----:B------:R-:W-:Y:S01]  /*0ab0*/  NOP ;  /* 0x0000000000007918 */ /* 0x000fe20000000000 */
[----:B----4-:R-:W-:-:S13]  /*0ac0*/  ISETP.NE.AND P1, PT, R0, 0x4, PT ;  /* 0x000000040000780c */ /* 0x010fda0003f25270 */
[----:B------:R-:W-:Y:S05]  /*0ad0*/  @P1 BRA `(.L_x_13) ;  /* 0x0000000000481947 */ /* 0x000fea0003800000 */
[----:B--23--:R-:W-:Y:S01]  /*0ae0*/  UMOV UR4, 0xe20 ;  /* 0x00000e2000047882 */ /* 0x00cfe20000000000 */
[----:B------:R-:W-:Y:S01]  /*0af0*/  UMOV UR6, 0x400 ;  /* 0x0000040000067882 */ /* 0x000fe20000000000 */
[----:B------:R-:W-:Y:S01]  /*0b00*/  USEL UR4, UR4, 0xc20, UP3 ;  /* 0x00000c2004047887 */ /* 0x000fe20009800000 */
        /* <DEDUP_REMOVED lines=9> */
[----:B------:R-:W2:Y:S02]  /*0ba0*/  FENCE.VIEW.ASYNC.S ;  /* 0x00000000000073c6 */ /* 0x000ea40000000000 */
[----:B--2---:R4:W2:Y:S08]  /*0bb0*/  SYNCS.EXCH.64 URZ, [UR6+0x120], UR8 ;  /* 0x0001200806ff75b2 */ /* 0x0048b00008000100 */
[----:B------:R4:W3:Y:S01]  /*0bc0*/  SYNCS.EXCH.64 URZ, [UR6+0x130], UR4 ;  /* 0x0001300406ff75b2 */ /* 0x0008e20008000100 */
[----:B------:R4:W1:Y:S01]  /*0bd0*/  SYNCS.EXCH.64 URZ, [UR6+0x128], UR8 ;  /* 0x0001280806ff75b2 */ /* 0x0008620008000100 */
[----:B------:R4:W1:Y:S02]  /*0be0*/  SYNCS.EXCH.64 URZ, [UR6+0x138], UR4 ;  /* 0x0001380406ff75b2 */ /* 0x0008640008000100 */
[----:B----4-:R-:W-:Y:S01]  /*0bf0*/  NOP ;  /* 0x0000000000007918 */ /* 0x010fe20000000000 */
.L_x_13:
[----:B------:R-:W4:Y:S01]  /*0c00*/  SHFL.IDX PT, R0, R51, RZ, 0x1f ;  /* 0x00001fff33007589 */ /* 0x000f2200000e0000 */
[----:B------:R-:W-:Y:S01]  /*0c10*/  NOP ;  /* 0x0000000000007918 */ /* 0x000fe20000000000 */
[----:B----4-:R-:W-:-:S13]  /*0c20*/  ISETP.NE.AND P1, PT, R0, 0x5, PT ;  /* 0x000000050000780c */ /* 0x010fda0003f25270 */
[----:B------:R-:W-:Y:S05]  /*0c30*/  @P1 BRA `(.L_x_14) ;  /* 0x0000000000541947 */ /* 0x000fea0003800000 */
[----:B--23--:R-:W-:Y:S01]  /*0c40*/  UMOV UR4, 0x400 ;  /* 0x0000040000047882 */ /* 0x00cfe20000000000 */
        /* <DEDUP_REMOVED lines=14> */
[----:B------:R4:W1:Y:S01]  /*0d30*/  SYNCS.EXCH.64 URZ, [UR4+0x168], UR8 ;  /* 0x0001680804ff75b2 */ /* 0x0008620008000100 */
[----:B------:R4:W1:Y:S01]  /*0d40*/  SYNCS.EXCH.64 URZ, [UR4+0x150], UR6 ;  /* 0x0001500604ff75b2 */ /* 0x0008620008000100 */
[----:B------:R4:W1:Y:S01]  /*0d50*/  SYNCS.EXCH.64 URZ, [UR4+0x170], UR8 ;  /* 0x0001700804ff75b2 */ /* 0x0008620008000100 */
[----:B------:R4:W1:Y:S01]  /*0d60*/  SYNCS.EXCH.64 URZ, [UR4+0x158], UR6 ;  /* 0x0001580604ff75b2 */ /* 0x0008620008000100 */
[----:B------:R4:W1:Y:S02]  /*0d70*/  SYNCS.EXCH.64 URZ, [UR4+0x178], UR8 ;  /* 0x0001780804ff75b2 */ /* 0x0008640008000100 */
[----:B----4-:R-:W-:Y:S01]  /*0d80*/  NOP ;  /* 0x0000000000007918 */ /* 0x010fe20000000000 */
.L_x_14:
[----:B------:R-:W4:Y:S01]  /*0d90*/  SHFL.IDX PT, R0, R51, RZ, 0x1f ;  /* 0x00001fff33007589 */ /* 0x000f2200000e0000 */
[----:B------:R-:W-:Y:S01]  /*0da0*/  ISETP.NE.OR P0, PT, RZ, UR25, !P0 ;  /* 0x00000019ff007c0c */ /* 0x000fe2000c705670 */
[----:B------:R-:W-:Y:S01]  /*0db0*/  NOP ;  /* 0x0000000000007918 */ /* 0x000fe20000000000 */
[----:B----4-:R-:W-:-:S13]  /*0dc0*/  ISETP.NE.AND P1, PT, R0, 0x3, PT ;  /* 0x000000030000780c */ /* 0x010fda0003f25270 */
[----:B------:R-:W-:Y:S05]  /*0dd0*/  @P1 BRA `(.L_x_15) ;  /* 0x0000000000341947 */ /* 0x000fea0003800000 */
[----:B--23--:R-:W-:Y:S01]  /*0de0*/  UMOV UR4, 0x400 ;  /* 0x0000040000047882 */ /* 0x00cfe20000000000 */
[----:B------:R-:W-:Y:S01]  /*0df0*/  UMOV UR6, 0x20 ;  /* 0x0000002000067882 */ /* 0x000fe20000000000 */
[----:B------:R-:W-:Y:S02]  /*0e00*/  ULEA UR4, UR47, UR4, 0x18 ;  /* 0x000000042f047291 */ /* 0x000fe4000f8ec0ff */
[----:B------:R-:W-:-:S04]  /*0e10*/  UIADD3 UR6, UPT, UPT, -UR6, 0x100000, URZ ;  /* 0x0010000006067890 */ /* 0x000fc8000fffe1ff */
[----:B------:R-:W-:Y:S02]  /*0e20*/  USHF.L.U32 UR7, UR6, 0xb, URZ ;  /* 0x0000000b06077899 */ /* 0x000fe400080006ff */
[----:B------:R-:W-:Y:S01]  /*0e30*/  USHF.L.U32 UR6, UR6, 0x1, URZ ;  /* 0x0000000106067899 */ /* 0x000fe200080006ff */
[----:B------:R-:W-:Y:S01]  /*0e40*/  ELECT P1, URZ, PT ;  /* 0x0000000000ff782f */ /* 0x000fe20003820000 */
[----:B------:R-:W2:Y:S10]  /*0e50*/  FENCE.VIEW.ASYNC.S ;  /* 0x00000000000073c6 */ /* 0x000eb40000000000 */
[----:B--2---:R4:W2:Y:S01]  /*0e60*/  SYNCS.EXCH.64 URZ, [UR4+0x180], UR6 ;  /* 0x0001800604ff75b2 */ /* 0x0048a20008000100 */
[----:B------:R4:W3:Y:S01]  /*0e70*/  SYNCS.EXCH.64 URZ, [UR4+0x190], UR6 ;  /* 0x0001900604ff75b2 */ /* 0x0008e20008000100 */
[----:B------:R4:W1:Y:S01]  /*0e80*/  SYNCS.EXCH.64 URZ, [UR4+0x188], UR6 ;  /* 0x0001880604ff75b2 */ /* 0x0008620008000100 */
[----:B------:R4:W1:Y:S02]  /*0e90*/  SYNCS.EXCH.64 URZ, [UR4+0x198], UR6 ;  /* 0x0001980604ff75b2 */ /* 0x0008640008000100 */
[----:B----4-:R-:W-:Y:S01]  /*0ea0*/  NOP ;  /* 0x0000000000007918 */ /* 0x010fe20000000000 */
.L_x_15:
[----:B------:R-:W-:Y:S01]  /*0eb0*/  VOTEU.ALL UP0, P0 ;  /* 0x0000000000ff7886 */ /* 0x000fe20000000000 */
[----:B--23--:R-:W-:Y:S01]  /*0ec0*/  UMOV UR4, 0x20 ;  /* 0x0000002000047882 */ /* 0x00cfe20000000000 */
[----:B------:R-:W2:Y:S01]  /*0ed0*/  LDCU UR34, c[0x0][0x36c] ;  /* 0x00006d80ff2277ac */ /* 0x000ea20008000800 */
[----:B------:R-:W-:Y:S01]  /*0ee0*/  NOP ;  /* 0x0000000000007918 */ /* 0x000fe20000000000 */
[----:B------:R-:W-:Y:S01]  /*0ef0*/  LOP3.LUT R0, R61, 0x1f, RZ, 0xc0, !PT ;  /* 0x0000001f3d007812 */ /* 0x000fe200078ec0ff */
[----:B------:R-:W-:Y:S01]  /*0f00*/  @!UP0 UMOV UR6, 0x400 ;  /* 0x0000040000068882 */ /* 0x000fe20000000000 */
[----:B------:R-:W-:-:S04]  /*0f10*/  @!UP0 UIADD3 UR4, UPT, UPT, -UR4, 0x100000, URZ ;  /* 0x0010000004048890 */ /* 0x000fc8000fffe1ff */
[----:B------:R-:W-:Y:S02]  /*0f20*/  @!UP0 USHF.L.U32 UR5, UR4, 0xb, URZ ;  /* 0x0000000b04058899 */ /* 0x000fe400080006ff */
[----:B------:R-:W-:Y:S02]  /*0f30*/  @!UP0 USHF.L.U32 UR4, UR4, 0x1, URZ ;  /* 0x0000000104048899 */ /* 0x000fe400080006ff */
[----:B------:R-:W-:Y:S01]  /*0f40*/  @!UP0 ULEA UR6, UR47, UR6, 0x18 ;  /* 0x000000062f068291 */ /* 0x000fe2000f8ec0ff */
[----:B------:R-:W-:Y:S01]  /*0f50*/  VOTEU.ALL UP0, P0 ;  /* 0x0000000000ff7886 */ /* 0x000fe20000000000 */
[----:B------:R-:W-:Y:S02]  /*0f60*/  UISETP.NE.AND UP4, UPT, UR25, URZ, UPT ;  /* 0x000000ff1900728c */ /* 0x000fe4000bf85270 */
[----:B--2---:R-:W-:Y:S01]  /*0f70*/  UISETP.EQ.U32.AND UP1, UPT, UR34, 0x1, UPT ;  /* 0x000000012200788c */ /* 0x004fe2000bf22070 */
[----:B------:R-:W2:Y:S07]  /*0f80*/  FENCE.VIEW.ASYNC.S ;  /* 0x00000000000073c6 */ /* 0x000eae0000000000 */
[----:B--2---:R2:W3:Y:S01]  /*0f90*/  @!UP0 SYNCS.EXCH.64 URZ, [UR6+0x1a0], UR4 ;  /* 0x0001a00406ff85b2 */ /* 0x0044e20008000100 */
[----:B------:R-:W-:Y:S05]  /*0fa0*/  BRA.U !UP1, `(.L_x_16) ;  /* 0x0000000109087547 */ /* 0x000fea000b800000 */
[----:B-1-3--:R-:W-:Y:S01]  /*0fb0*/  UCGABAR_ARV ;  /* 0x00000000000079c7 */ /* 0x00afe20008000000 */
[----:B------:R-:W-:Y:S05]  /*0fc0*/  BRA `(.L_x_17) ;  /* 0x0000000000047947 */ /* 0x000fea0003800000 */
.L_x_16:
[----:B-1-3--:R-:W-:Y:S01]  /*0fd0*/  NOP ;  /* 0x0000000000007918 */ /* 0x00afe20000000000 */
.L_x_17:
[----:B------:R-:W1:Y:S01]  /*0fe0*/  S2UR UR8, SR_CTAID.Y ;  /* 0x00000000000879c3 */ /* 0x000e620000002600 */
[----:B------:R-:W-:-:S05]  /*0ff0*/  CS2R.32 R52, SR_CgaSize ;  /* 0x0000000000347805 */ /* 0x000fca0000008a00 */
[----:B------:R-:W-:-:S05]  /*1000*/  IMAD R52, R52, -0xa0, RZ ;  /* 0xffffff6034347824 */ /* 0x000fca00078e02ff */
[----:B------:R-:W-:-:S14]  /*1010*/  R2UR UR9, R52 ;  /* 0x00000000340972ca */ /* 0x000fdc00000e0000 */
[----:B------:R-:W3:Y:S01]  /*1020*/  LDCU UR9, c[0x0][UR9+0x2b4] ;  /* 0x00005680090977ac */ /* 0x000ee20008000800 */
[----:B------:R-:W-:-:S05]  /*1030*/  CS2R.32 R52, SR_CgaSize ;  /* 0x0000000000347805 */ /* 0x000fca0000008a00 */
[----:B------:R-:W-:-:S05]  /*1040*/  IMAD R52, R52, -0xa0, RZ ;  /* 0xffffff6034347824 */ /* 0x000fca00078e02ff */
[----:B------:R-:W-:-:S14]  /*1050*/  R2UR UR10, R52 ;  /* 0x00000000340a72ca */ /* 0x000fdc00000e0000 */
[----:B------:R-:W4:Y:S01]  /*1060*/  LDCU UR10, c[0x0][UR10+0x2b0] ;  /* 0x000056000a0a77ac */ /* 0x000f220008000800 */
[----:B------:R-:W4:Y:S01]  /*1070*/  S2UR UR31, SR_CTAID.X ;  /* 0x00000000001f79c3 */ /* 0x000f220000002500 */
[----:B--2---:R-:W-:Y:S02]  /*1080*/  USHF.R.U32.HI UR4, URZ, 0x2, UR47 ;  /* 0x00000002ff047899 */ /* 0x004fe4000801162f */
[----:B------:R-:W-:Y:S02]  /*1090*/  USHF.R.U32.HI UR7, URZ, 0x1, UR47 ;  /* 0x00000001ff077899 */ /* 0x000fe4000801162f */
[----:B------:R-:W-:Y:S02]  /*10a0*/  ULOP3.LUT UR44, UR4, 0x3, URZ, 0xc0, !UPT ;  /* 0x00000003042c7892 */ /* 0x000fe4000f8ec0ff */
[----:B------:R-:W-:Y:S01]  /*10b0*/  ULOP3.LUT UR5, UR48, 0xc, UR47, 0xf8, !UPT ;  /* 0x0000000c30057892 */ /* 0x000fe2000f8ef82f */
[----:B------:R-:W2:Y:S01]  /*10c0*/  S2UR UR36, SR_CTAID.Z ;  /* 0x00000000002479c3 */ /* 0x000ea20000002700 */
[----:B------:R-:W-:-:S05]  /*10d0*/  CS2R.32 R52, SR_CgaSize ;  /* 0x0000000000347805 */ /* 0x000fca0000008a00 */
[----:B------:R-:W-:-:S05]  /*10e0*/  IMAD R52, R52, -0xa0, RZ ;  /* 0xffffff6034347824 */ /* 0x000fca00078e02ff */
[----:B------:R-:W-:-:S14]  /*10f0*/  R2UR UR63, R52 ;  /* 0x00000000343f72ca */ /* 0x000fdc00000e0000 */
[----:B------:R-:W2:Y:S01]  /*1100*/  LDCU UR63, c[0x0][UR63+0x2a0] ;  /* 0x000054003f3f77ac */ /* 0x000ea20008000800 */
[----:B------:R-:W2:Y:S01]  /*1110*/  LDCU UR29, c[0x0][0xb24] ;  /* 0x00016480ff1d77ac */ /* 0x000ea20008000800 */
[----:B-1----:R-:W-:Y:S01]  /*1120*/  I2FP.F32.U32 R2, UR8 ;  /* 0x0000000800027c45 */ /* 0x002fe20008201000 */
[----:B------:R-:W-:Y:S02]  /*1130*/  ULOP3.LUT UR32, UR7, 0x1, URZ, 0xc0, !UPT ;  /* 0x0000000107207892 */ /* 0x000fe4000f8ec0ff */
[----:B------:R-:W-:Y:S02]  /*1140*/  UISETP.GT.U32.AND UP0, UPT, UR5, 0xffff, UPT ;  /* 0x0000ffff0500788c */ /* 0x000fe4000bf04070 */
[----:B---3--:R-:W-:Y:S01]  /*1150*/  FMUL R2, R2, UR9 ;  /* 0x0000000902027c20 */ /* 0x008fe20008400000 */
[----:B------:R-:W-:Y:S01]  /*1160*/  ULOP3.LUT UR6, UR47, 0x3, URZ, 0xc0, !UPT ;  /* 0x000000032f067892 */ /* 0x000fe2000f8ec0ff */
[----:B----4-:R-:W-:Y:S01]  /*1170*/  I2FP.F32.U32 R3, UR31 ;  /* 0x0000001f00037c45 */ /* 0x010fe20008201000 */
[----:B------:R-:W-:-:S03]  /*1180*/  USEL UR5, UR5, 0xffff, !UP0 ;  /* 0x0000ffff05057887 */ /* 0x000fc6000c000000 */
[----:B------:R-:W1:Y:S01]  /*1190*/  F2I.U32.TRUNC.NTZ R2, R2 ;  /* 0x0000000200027305 */ /* 0x000e62000020f000 */
[----:B------:R-:W-:Y:S01]  /*11a0*/  UISETP.GT.U32.AND UP1, UPT, UR6, 0xffff, UPT ;  /* 0x0000ffff0600788c */ /* 0x000fe2000bf24070 */
[----:B------:R-:W-:Y:S01]  /*11b0*/  FMUL R3, R3, UR10 ;  /* 0x0000000a03037c20 */ /* 0x000fe20008400000 */
[----:B------:R-:W-:-:S05]  /*11c0*/  CS2R.32 R52, SR_CgaSize ;  /* 0x0000000000347805 */ /* 0x000fca0000008a00 */
[----:B------:R-:W-:-:S05]  /*11d0*/  IMAD R52, R52, -0xa0, RZ ;  /* 0xffffff6034347824 */ /* 0x000fca00078e02ff */
[----:B------:R-:W-:-:S14]  /*11e0*/  R2UR UR10, R52 ;  /* 0x00000000340a72ca */ /* 0x000fdc00000e0000 */
[----:B------:R-:W3:Y:S01]  /*11f0*/  LDCU UR10, c[0x0][UR10+0x2a4] ;  /* 0x000054800a0a77ac */ /* 0x000ee20008000800 */
[----:B------:R-:W-:Y:S01]  /*1200*/  ULOP3.LUT UR5, UR5, 0xffff, URZ, 0xc0, !UPT ;  /* 0x0000ffff05057892 */ /* 0x000fe2000f8ec0ff */
[----:B------:R-:W4:Y:S01]  /*1210*/  F2I.U32.TRUNC.NTZ R3, R3 ;  /* 0x0000000300037305 */ /* 0x000f22000020f000 */
[----:B------:R-:W-:Y:S01]  /*1220*/  USEL UR6, UR6, 0xffff, !UP1 ;  /* 0x0000ffff06067887 */ /* 0x000fe2000c800000 */
[----:B------:R-:W-:Y:S01]  /*1230*/  UMOV UR21, 0x5 ;  /* 0x0000000500157882 */ /* 0x000fe20000000000 */
[----:B------:R-:W-:Y:S02]  /*1240*/  USHF.L.U32 UR27, UR47, 0x8, URZ ;  /* 0x000000082f1b7899 */ /* 0x000fe400080006ff */
[----:B------:R-:W-:Y:S01]  /*1250*/  USHF.L.U32 UR21, UR21, UR5, URZ ;  /* 0x0000000515157299 */ /* 0x000fe200080006ff */
[----:B-1----:R-:W-:Y:S01]  /*1260*/  R2UR UR4, R2 ;  /* 0x00000000020472ca */ /* 0x002fe200000e0000 */
[----:B------:R-:W-:Y:S01]  /*1270*/  USHF.L.U32 UR26, UR47, 0xa, URZ ;  /* 0x0000000a2f1a7899 */ /* 0x000fe200080006ff */
[----:B------:R-:W-:Y:S01]  /*1280*/  PRMT R2, RZ, 0x7610, R2 ;  /* 0x00007610ff027816 */ /* 0x000fe20000000002 */
[----:B------:R-:W-:Y:S01]  /*1290*/  ULOP3.LUT UR6, UR6, 0xffff, URZ, 0xc0, !UPT ;  /* 0x0000ffff06067892 */ /* 0x000fe2000f8ec0ff */
[----:B------:R-:W-:Y:S01]  /*12a0*/  UMOV UR24, 0x1111 ;  /* 0x0000111100187882 */ /* 0x000fe20000000000 */
[----:B------:R-:W1:Y:S01]  /*12b0*/  LDCU UR45, c[0x0][0xb24] ;  /* 0x00016480ff2d77ac */ /* 0x000e620008000800 */
[----:B----4-:R-:W-:-:S02]  /*12c0*/  R2UR UR7, R3 ;  /* 0x00000000030772ca */ /* 0x010fc400000e0000 */
[----:B------:R-:W-:Y:S01]  /*12d0*/  PRMT R3, RZ, 0x7610, R3 ;  /* 0x00007610ff037816 */ /* 0x000fe20000000003 */
[----:B------:R-:W4:Y:S04]  /*12e0*/  LDCU UR33, c[0x0][0xb30] ;  /* 0x00016600ff2177ac */ /* 0x000f280008000800 */
[----:B------:R-:W-:Y:S02]  /*12f0*/  UIADD3 UR4, UPT, UPT, -UR4, URZ, URZ ;  /* 0x000000ff04047290 */ /* 0x000fe4000fffe1ff */
[----:B------:R-:W-:Y:S02]  /*1300*/  UISETP.NE.AND UP5, UPT, UR25, 0x2, UPT ;  /* 0x000000021900788c */ /* 0x000fe4000bfa5270 */
[----:B---3--:R-:W-:Y:S02]  /*1310*/  UIMAD UR4, UR10, UR4, UR8 ;  /* 0x000000040a0472a4 */ /* 0x008fe4000f8e0208 */
[----:B------:R-:W-:-:S02]  /*1320*/  UIADD3 UR5, UPT, UPT, -UR7, URZ, URZ ;  /* 0x000000ff07057290 */ /* 0x000fc4000fffe1ff */
[----:B------:R-:W-:Y:S02]  /*1330*/  ULOP3.LUT UR27, UR27, 0xc00, URZ, 0xc0, !UPT ;  /* 0x00000c001b1b7892 */ /* 0x000fe4000f8ec0ff */
[----:B------:R-:W-:Y:S01]  /*1340*/  IMAD.U32 R52, RZ, RZ, UR4 ;  /* 0x00000004ff347e24 */ /* 0x000fe2000f8e00ff */
[----:B------:R-:W-:Y:S02]  /*1350*/  ULOP3.LUT UR26, UR26, 0x800, URZ, 0xc0, !UPT ;  /* 0x000008001a1a7892 */ /* 0x000fe4000f8ec0ff */
[----:B--2---:R-:W-:Y:S01]  /*1360*/  UISETP.GE.AND UP6, UPT, UR29, 0x1, UPT ;  /* 0x000000011d00788c */ /* 0x004fe2000bfc6270 */
[----:B------:R-:W-:Y:S01]  /*1370*/  UMOV UR28, UR8 ;  /* 0x00000008001c7c82 */ /* 0x000fe20008000000 */
[----:B------:R-:W-:Y:S01]  /*1380*/  UMOV UR20, UR31 ;  /* 0x0000001f00147c82 */ /* 0x000fe20008000000 */
[----:B------:R-:W-:Y:S02]  /*1390*/  USHF.L.U32 UR24, UR24, UR6, URZ ;  /* 0x0000000618187299 */ /* 0x000fe400080006ff */
[----:B------:R-:W-:Y:S01]  /*13a0*/  UIMAD UR63, UR63, UR5, UR31 ;  /* 0x000000053f3f72a4 */ /* 0x000fe2000f8e021f */
[----:B-1--4-:R-:W-:Y:S11]  /*13b0*/  BRA.U UP4, `(.L_x_18) ;  /* 0x0000000104b07547 */ /* 0x012ff6000b800000 */
[----:B------:R-:W-:Y:S01]  /*13c0*/  R2UR UR17, R52 ;  /* 0x00000000341172ca */ /* 0x000fe200000e0000 */
[----:B------:R-:W-:-:S12]  /*13d0*/  ULOP3.LUT UR4, UR63, 0x2, URZ, 0x3c, !UPT ;  /* 0x000000023f047892 */ /* 0x000fd8000f8e3cff */
[----:B------:R-:W-:Y:S02]  /*13e0*/  UISETP.NE.AND UP0, UPT, UR17, URZ, UPT ;  /* 0x000000ff1100728c */ /* 0x000fe4000bf05270 */
[----:B------:R-:W-:Y:S02]  /*13f0*/  UISETP.NE.AND UP2, UPT, UR17, 0x1, UPT ;  /* 0x000000011100788c */ /* 0x000fe4000bf45270 */
[----:B------:R-:W-:Y:S02]  /*1400*/  UISETP.GT.U32.AND UP1, UPT, UR63, 0x1, UP0 ;  /* 0x000000013f00788c */ /* 0x000fe40008724070 */
[----:B------:R-:W-:Y:S02]  /*1410*/  UISETP.GT.U32.AND UP0, UPT, UR4, 0x1, UP0 ;  /* 0x000000010400788c */ /* 0x000fe40008704070 */
[----:B------:R-:W-:Y:S02]  /*1420*/  USEL UR7, URZ, 0x1, UP1 ;  /* 0x00000001ff077887 */ /* 0x000fe40008800000 */
[----:B------:R-:W-:-:S02]  /*1430*/  USEL UR8, URZ, 0x2, UP1 ;  /* 0x00000002ff087887 */ /* 0x000fc40008800000 */
[----:B------:R-:W-:Y:S02]  /*1440*/  UISETP.GT.U32.AND UP1, UPT, UR63, 0x1, UP2 ;  /* 0x000000013f00788c */ /* 0x000fe40009724070 */
[----:B------:R-:W-:Y:S02]  /*1450*/  USEL UR12, URZ, 0x4, UP0 ;  /* 0x00000004ff0c7887 */ /* 0x000fe40008000000 */
[----:B------:R-:W-:Y:S02]  /*1460*/  USEL UR15, URZ, 0x8, UP0 ;  /* 0x00000008ff0f7887 */ /* 0x000fe40008000000 */
[----:B------:R-:W-:Y:S02]  /*1470*/  UISETP.GT.U32.AND UP0, UPT, UR4, 0x1, UP2 ;  /* 0x000000010400788c */ /* 0x000fe40009704070 */
[----:B------:R-:W-:Y:S02]  /*1480*/  USEL UR6, URZ, 0x10, UP1 ;  /* 0x00000010ff067887 */ /* 0x000fe40008800000 */
[----:B------:R-:W-:-:S02]  /*1490*/  USEL UR11, URZ, 0x20, UP1 ;  /* 0x00000020ff0b7887 */ /* 0x000fc40008800000 */
[----:B------:R-:W-:Y:S02]  /*14a0*/  UISETP.NE.AND UP1, UPT, UR17, 0x2, UPT ;  /* 0x000000021100788c */ /* 0x000fe4000bf25270 */
[----:B------:R-:W-:Y:S02]  /*14b0*/  USEL UR14, URZ, 0x40, UP0 ;  /* 0x00000040ff0e7887 */ /* 0x000fe40008000000 */
[----:B------:R-:W-:Y:S02]  /*14c0*/  USEL UR16, URZ, 0x80, UP0 ;  /* 0x00000080ff107887 */ /* 0x000fe40008000000 */
[----:B------:R-:W-:Y:S02]  /*14d0*/  UISETP.GT.U32.AND UP0, UPT, UR63, 0x1, UP1 ;  /* 0x000000013f00788c */ /* 0x000fe40008f04070 */
[----:B------:R-:W-:Y:S02]  /*14e0*/  UISETP.NE.AND UP2, UPT, UR17, 0x3, UPT ;  /* 0x000000031100788c */ /* 0x000fe4000bf45270 */
[----:B------:R-:W-:-:S02]  /*14f0*/  USEL UR5, URZ, 0x100, UP0 ;  /* 0x00000100ff057887 */ /* 0x000fc40008000000 */
[----:B------:R-:W-:Y:S02]  /*1500*/  USEL UR10, URZ, 0x200, UP0 ;  /* 0x00000200ff0a7887 */ /* 0x000fe40008000000 */
[----:B------:R-:W-:Y:S02]  /*1510*/  UISETP.GT.U32.AND UP0, UPT, UR63, 0x1, UP2 ;  /* 0x000000013f00788c */ /* 0x000fe40009704070 */
[----:B------:R-:W-:Y:S02]  /*1520*/  UIADD3 UR5, UPT, UPT, UR5, UR6, UR7 ;  /* 0x0000000605057290 */ /* 0x000fe4000fffe007 */
[----:B------:R-:W-:Y:S02]  /*1530*/  USEL UR9, URZ, 0x1000, UP0 ;  /* 0x00001000ff097887 */ /* 0x000fe40008000000 */
[----:B------:R-:W-:Y:S02]  /*1540*/  USEL UR13, URZ, 0x2000, UP0 ;  /* 0x00002000ff0d7887 */ /* 0x000fe40008000000 */
[----:B------:R-:W-:-:S02]  /*1550*/  UIADD3 UR5, UPT, UPT, UR8, UR9, UR5 ;  /* 0x0000000908057290 */ /* 0x000fc4000fffe005 */
[----:B------:R-:W-:Y:S02]  /*1560*/  UISETP.GT.U32.AND UP1, UPT, UR4, 0x1, UP1 ;  /* 0x000000010400788c */ /* 0x000fe40008f24070 */
[----:B------:R-:W-:Y:S02]  /*1570*/  UIADD3 UR5, UPT, UPT, UR10, UR11, UR5 ;  /* 0x0000000b0a057290 */ /* 0x000fe4000fffe005 */
[----:B------:R-:W-:Y:S02]  /*1580*/  UISETP.GT.U32.AND UP0, UPT, UR4, 0x1, UP2 ;  /* 0x000000010400788c */ /* 0x000fe40009704070 */
[----:B------:R-:W-:Y:S02]  /*1590*/  USEL UR4, URZ, 0x400, UP1 ;  /* 0x00000400ff047887 */ /* 0x000fe40008800000 */
[----:B------:R-:W-:Y:S02]  /*15a0*/  UIADD3 UR5, UPT, UPT, UR12, UR13, UR5 ;  /* 0x0000000d0c057290 */ /* 0x000fe4000fffe005 */
[----:B------:R-:W-:-:S02]  /*15b0*/  USEL UR6, URZ, 0x4000, UP0 ;  /* 0x00004000ff067887 */ /* 0x000fc40008000000 */
[----:B------:R-:W-:Y:S02]  /*15c0*/  UIADD3 UR5, UPT, UPT, UR4, UR14, UR5 ;  /* 0x0000000e04057290 */ /* 0x000fe4000fffe005 */
[----:B------:R-:W-:Y:S02]  /*15d0*/  USEL UR7, URZ, 0x800, UP1 ;  /* 0x00000800ff077887 */ /* 0x000fe40008800000 */
[----:B------:R-:W-:Y:S02]  /*15e0*/  ULOP3.LUT UR4, UR63, 0xfffffffe, URZ, 0xc0, !UPT ;  /* 0xfffffffe3f047892 */ /* 0x000fe4000f8ec0ff */
[----:B------:R-:W-:Y:S02]  /*15f0*/  UIADD3 UR5, UPT, UPT, UR15, UR6, UR5 ;  /* 0x000000060f057290 */ /* 0x000fe4000fffe005 */
[----:B------:R-:W-:Y:S02]  /*1600*/  ULEA UR4, UR17, UR4, 0x2 ;  /* 0x0000000411047291 */ /* 0x000fe4000f8e10ff */
[----:B------:R-:W-:-:S02]  /*1610*/  USEL UR6, URZ, 0x8000, UP0 ;  /* 0x00008000ff067887 */ /* 0x000fc40008000000 */
[----:B------:R-:W-:-:S03]  /*1620*/  UIADD3 UR5, UPT, UPT, UR7, UR16, UR5 ;  /* 0x0000001007057290 */ /* 0x000fc6000fffe005 */
[----:B------:R-:W-:Y:S01]  /*1630*/  UMOV UR7, 0x3 ;  /* 0x0000000300077882 */ /* 0x000fe20000000000 */
[----:B------:R-:W-:Y:S02]  /*1640*/  UIADD3 UR5, UPT, UPT, UR5, UR6, URZ ;  /* 0x0000000605057290 */ /* 0x000fe4000fffe0ff */
[----:B------:R-:W-:-:S04]  /*1650*/  USHF.L.U32 UR4, UR7, UR4, URZ ;  /* 0x0000000407047299 */ /* 0x000fc800080006ff */
[----:B------:R-:W-:Y:S02]  /*1660*/  MOV R3, UR5 ;  /* 0x0000000500037c02 */ /* 0x000fe40008000f00 */
[----:B------:R-:W-:Y:S02]  /*1670*/  IMAD.U32 R2, RZ, RZ, UR4 ;  /* 0x00000004ff027e24 */ /* 0x000fe4000f8e00ff */
.L_x_18:
[----:B------:R-:W-:Y:S05]  /*1680*/  BRA.U !UP6, `(.L_x_19) ;  /* 0x000000010ed47547 */ /* 0x000fea000b800000 */
[----:B------:R-:W1:Y:S01]  /*1690*/  LDCU.128 UR12, c[0x0][0xb10] ;  /* 0x00016200ff0c77ac */ /* 0x000e620008000c00 */
[----:B------:R-:W2:Y:S01]  /*16a0*/  LDCU UR6, c[0x0][0x370] ;  /* 0x00006e00ff0677ac */ /* 0x000ea20008000800 */
[----:B------:R-:W3:Y:S01]  /*16b0*/  LDCU UR5, c[0x0][0x374] ;  /* 0x00006e80ff0577ac */ /* 0x000ee20008000800 */
[----:B------:R-:W4:Y:S01]  /*16c0*/  LDCU UR30, c[0x0][0xb0c] ;  /* 0x00016180ff1e77ac */ /* 0x000f220008000800 */
[----:B------:R-:W4:Y:S01]  /*16d0*/  LDCU UR4, c[0x0][0xb20] ;  /* 0x00016400ff0477ac */ /* 0x000f220008000800 */
[----:B------:R-:W4:Y:S01]  /*16e0*/  LDCU.64 UR8, c[0x0][0xb28] ;  /* 0x00016500ff0877ac */ /* 0x000f220008000a00 */
[----:B-1----:R-:W-:Y:S02]  /*16f0*/  UISETP.NE.AND UP0, UPT, UR14, 0x1, UPT ;  /* 0x000000010e00788c */ /* 0x002fe4000bf05270 */
[----:B---3--:R-:W-:Y:S02]  /*1700*/  UIMAD.WIDE.U32 UR10, UR5, UR15, URZ ;  /* 0x0000000f050a72a5 */ /* 0x008fe4000f8e00ff */
[----:B--2---:R-:W-:-:S02]  /*1710*/  UIMAD.WIDE.U32 UR18, UR6, UR12, URZ ;  /* 0x0000000c061272a5 */ /* 0x004fc4000f8e00ff */
[----:B----4-:R-:W-:Y:S02]  /*1720*/  UISETP.NE.AND UP1, UPT, UR30, 0x1, UPT ;  /* 0x000000011e00788c */ /* 0x010fe4000bf25270 */
[----:B------:R-:W-:Y:S01]  /*1730*/  UISETP.NE.AND UP2, UPT, UR29, 0x1, UPT ;  /* 0x000000011d00788c */ /* 0x000fe2000bf45270 */
[----:B------:R-:W-:Y:S02]  /*1740*/  UMOV UR10, UR11 ;  /* 0x0000000b000a7c82 */ /* 0x000fe40008000000 */
[----:B------:R-:W-:Y:S01]  /*1750*/  UMOV UR18, UR19 ;  /* 0x0000001300127c82 */ /* 0x000fe20008000000 */
[----:B------:R-:W-:Y:S02]  /*1760*/  @UP0 USHF.R.U32.HI UR5, URZ, UR4, UR10 ;  /* 0x00000004ff050299 */ /* 0x000fe4000801160a */
[----:B------:R-:W-:Y:S02]  /*1770*/  UIMAD.WIDE.U32 UR22, UR28, UR15, URZ ;  /* 0x0000000f1c1672a5 */ /* 0x000fe4000f8e00ff */
[----:B------:R-:W-:-:S02]  /*1780*/  UIMAD.WIDE.U32 UR10, UR5, UR8, URZ ;  /* 0x00000008050a72a5 */ /* 0x000fc4000f8e00ff */
[----:B------:R-:W-:Y:S02]  /*1790*/  @UP1 USHF.R.U32.HI UR6, URZ, UR13, UR18 ;  /* 0x0000000dff061299 */ /* 0x000fe40008011612 */
[----:B------:R-:W-:Y:S02]  /*17a0*/  UIMAD.WIDE.U32 UR16, UR31, UR12, URZ ;  /* 0x0000000c1f1072a5 */ /* 0x000fe4000f8e00ff */
[----:B------:R-:W-:Y:S01]  /*17b0*/  UIMAD.WIDE.U32 UR18, UR6, UR8, URZ ;  /* 0x00000008061272a5 */ /* 0x000fe2000f8e00ff */
[----:B------:R-:W-:Y:S01]  /*17c0*/  UMOV UR22, UR23 ;  /* 0x0000001700167c82 */ /* 0x000fe20008000000 */
[----:B------:R-:W-:Y:S01]  /*17d0*/  UMOV UR10, UR11 ;  /* 0x0000000b000a7c82 */ /* 0x000fe20008000000 */
[----:B------:R-:W-:Y:S02]  /*17e0*/  USHF.R.U32.HI UR22, URZ, UR4, UR22 ;  /* 0x00000004ff167299 */ /* 0x000fe40008011616 */
[----:B------:R-:W-:Y:S02]  /*17f0*/  @UP2 USHF.R.U32.HI UR5, URZ, UR9, UR10 ;  /* 0x00000009ff052299 */ /* 0x000fe4000801160a */
[----:B------:R-:W-:Y:S01]  /*1800*/  UMOV UR7, UR19 ;  /* 0x0000001300077c82 */ /* 0x000fe20008000000 */
[----:B------:R-:W-:Y:S01]  /*1810*/  UMOV UR16, UR17 ;  /* 0x0000001100107c82 */ /* 0x000fe20008000000 */
[----:B------:R-:W-:-:S02]  /*1820*/  @UP2 USHF.R.U32.HI UR6, URZ, UR9, UR7 ;  /* 0x00000009ff062299 */ /* 0x000fc40008011607 */
[----:B------:R-:W-:Y:S02]  /*1830*/  USHF.R.U32.HI UR16, URZ, UR13, UR16 ;  /* 0x0000000dff107299 */ /* 0x000fe40008011610 */
[----:B------:R-:W-:Y:S02]  /*1840*/  USEL UR4, UR28, UR22, !UP0 ;  /* 0x000000161c047287 */ /* 0x000fe4000c000000 */
[----:B------:R-:W-:Y:S02]  /*1850*/  UIMAD UR7, UR5, UR29, URZ ;  /* 0x0000001d050772a4 */ /* 0x000fe4000f8e02ff */
[----:B------:R-:W-:Y:S02]  /*1860*/  USEL UR5, UR31, UR16, !UP1 ;  /* 0x000000101f057287 */ /* 0x000fe4000c800000 */
[----:B------:R-:W-:Y:S02]  /*1870*/  UIMAD UR12, UR6, UR29, URZ ;  /* 0x0000001d060c72a4 */ /* 0x000fe4000f8e02ff */
[----:B------:R-:W-:-:S02]  /*1880*/  UISETP.GE.AND UP0, UPT, UR4, UR7, UPT ;  /* 0x000000070400728c */ /* 0x000fc4000bf06270 */
[----:B------:R-:W-:Y:S02]  /*1890*/  UIMAD.WIDE.U32 UR10, UR4, UR8, URZ ;  /* 0x00000008040a72a5 */ /* 0x000fe4000f8e00ff */
[----:B------:R-:W-:Y:S02]  /*18a0*/  UISETP.GE.OR UP0, UPT, UR5, UR12, UP0 ;  /* 0x0000000c0500728c */ /* 0x000fe40008706670 */
[----:B------:R-:W-:Y:S02]  /*18b0*/  UIMAD.WIDE.U32 UR12, UR5, UR8, URZ ;  /* 0x00000008050c72a5 */ /* 0x000fe4000f8e00ff */
[----:B------:R-:W-:Y:S01]  /*18c0*/  UIADD3 UR10, UPT, UPT, -UR4, URZ, URZ ;  /* 0x000000ff040a7290 */ /* 0x000fe2000fffe1ff */
[----:B------:R-:W-:Y:S01]  /*18d0*/  UMOV UR8, UR11 ;  /* 0x0000000b00087c82 */ /* 0x000fe20008000000 */
[----:B------:R-:W-:Y:S02]  /*18e0*/  UIADD3 UR20, UPT, UPT, -UR5, URZ, URZ ;  /* 0x000000ff05147290 */ /* 0x000fe4000fffe1ff */
[----:B------:R-:W-:-:S03]  /*18f0*/  USHF.R.U32.HI UR8, URZ, UR9, UR8 ;  /* 0x00000009ff087299 */ /* 0x000fc60008011608 */
[----:B------:R-:W-:Y:S01]  /*1900*/  @!UP0 UMOV UR7, UR13 ;  /* 0x0000000d00078c82 */ /* 0x000fe20008000000 */
[----:B------:R-:W-:Y:S02]  /*1910*/  UIMAD UR28, UR14, UR10, UR28 ;  /* 0x0000000a0e1c72a4 */ /* 0x000fe4000f8e021c */
[----:B------:R-:W-:Y:S02]  /*1920*/  USEL UR8, UR4, UR8, !UP2 ;  /* 0x0000000804087287 */ /* 0x000fe4000d000000 */
[----:B------:R-:W-:Y:S02]  /*1930*/  @!UP0 USHF.R.U32.HI UR7, URZ, UR9, UR7 ;  /* 0x00000009ff078299 */ /* 0x000fe40008011607 */
[----:B------:R-:W-:Y:S02]  /*1940*/  UIADD3 UR9, UPT, UPT, -UR8, URZ, URZ ;  /* 0x000000ff08097290 */ /* 0x000fe4000fffe1ff */
[----:B------:R-:W-:Y:S02]  /*1950*/  @!UP0 USEL UR7, UR5, UR7, !UP2 ;  /* 0x0000000705078287 */ /* 0x000fe4000d000000 */
[----:B------:R-:W-:-:S02]  /*1960*/  UIMAD UR9, UR29, UR9, UR4 ;  /* 0x000000091d0972a4 */ /* 0x000fc4000f8e0204 */
[----:B------:R-:W-:Y:S02]  /*1970*/  @!UP0 UIADD3 UR8, UPT, UPT, UR8, -UR7, URZ ;  /* 0x8000000708088290 */ /* 0x000fe4000fffe0ff */
[----:B------:R-:W-:Y:S02]  /*1980*/  @!UP0 UIMAD UR6, UR9, UR6, UR7 ;  /* 0x00000006090682a4 */ /* 0x000fe4000f8e0207 */
[----:B------:R-:W-:Y:S02]  /*1990*/  @!UP0 UIMAD UR4, UR8, UR29, UR5 ;  /* 0x0000001d080482a4 */ /* 0x000fe4000f8e0205 */
[----:B------:R-:W-:Y:S02]  /*19a0*/  UIMAD UR20, UR30, UR20, UR31 ;  /* 0x000000141e1472a4 */ /* 0x000fe4000f8e021f */
[----:B------:R-:W-:Y:S01]  /*19b0*/  UIMAD UR28, UR4, UR14, UR28 ;  /* 0x0000000e041c72a4 */ /* 0x000fe2000f8e021c */
[----:B------:R-:W-:Y:S02]  /*19c0*/  @!UP0 UMOV UR5, UR6 ;  /* 0x0000000600058c82 */ /* 0x000fe40008000000 */
[----:B------:R-:W-:-:S12]  /*19d0*/  UIMAD UR20, UR5, UR30, UR20 ;  /* 0x0000001e051472a4 */ /* 0x000fd8000f8e0214 */
.L_x_19:
[----:B------:R-:W-:-:S09]  /*19e0*/  UISETP.NE.AND UP0, UPT, UR33, 0x1, UPT ;  /* 0x000000012100788c */ /* 0x000fd2000bf05270 */
[----:B------:R-:W-:Y:S05]  /*19f0*/  BRA.U UP0, `(.L_x_20) ;  /* 0x0000000100447547 */ /* 0x000fea000b800000 */
[----:B------:R-:W1:Y:S01]  /*1a00*/  LDCU.128 UR8, c[0x0][0xb10] ;  /* 0x00016200ff0877ac */ /* 0x000e620008000c00 */
[----:B------:R-:W2:Y:S01]  /*1a10*/  LDCU UR12, c[0x0][0xb0c] ;  /* 0x00016180ff0c77ac */ /* 0x000ea20008000800 */
[----:B------:R-:W3:Y:S01]  /*1a20*/  LDCU UR13, c[0x0][0xb20] ;  /* 0x00016400ff0d77ac */ /* 0x000ee20008000800 */
[----:B-1----:R-:W-:Y:S02]  /*1a30*/  UIMAD.WIDE.U32 UR6, UR20, UR8, URZ ;  /* 0x00000008140672a5 */ /* 0x002fe4000f8e00ff */
[----:B------:R-:W-:Y:S02]  /*1a40*/  UIMAD.WIDE.U32 UR4, UR28, UR11, URZ ;  /* 0x0000000b1c0472a5 */ /* 0x000fe4000f8e00ff */
[----:B--2---:R-:W-:Y:S02]  /*1a50*/  UISETP.NE.AND UP1, UPT, UR12, 0x1, UPT ;  /* 0x000000010c00788c */ /* 0x004fe4000bf25270 */
[----:B------:R-:W-:Y:S01]  /*1a60*/  UISETP.NE.AND UP0, UPT, UR10, 0x1, UPT ;  /* 0x000000010a00788c */ /* 0x000fe2000bf05270 */
[----:B------:R-:W-:-:S02]  /*1a70*/  UMOV UR6, UR7 ;  /* 0x0000000700067c82 */ /* 0x000fc40008000000 */
[----:B------:R-:W-:Y:S01]  /*1a80*/  UMOV UR4, UR5 ;  /* 0x0000000500047c82 */ /* 0x000fe20008000000 */
[----:B------:R-:W-:Y:S02]  /*1a90*/  USHF.R.U32.HI UR9, URZ, UR9, UR6 ;  /* 0x00000009ff097299 */ /* 0x000fe40008011606 */
[----:B---3--:R-:W-:Y:S02]  /*1aa0*/  USHF.R.U32.HI UR4, URZ, UR13, UR4 ;  /* 0x0000000dff047299 */ /* 0x008fe40008011604 */
[----:B------:R-:W-:Y:S02]  /*1ab0*/  USEL UR5, UR20, UR9, !UP1 ;  /* 0x0000000914057287 */ /* 0x000fe4000c800000 */
[----:B------:R-:W-:-:S04]  /*1ac0*/  USEL UR4, UR28, UR4, !UP0 ;  /* 0x000000041c047287 */ /* 0x000fc8000c000000 */
[----:B------:R-:W-:Y:S02]  /*1ad0*/  UIADD3 UR6, UPT, UPT, -UR4, UR5, URZ ;  /* 0x0000000504067290 */ /* 0x000fe4000fffe1ff */
[----:B------:R-:W-:Y:S02]  /*1ae0*/  UIADD3 UR4, UPT, UPT, UR4, -UR5, URZ ;  /* 0x8000000504047290 */ /* 0x000fe4000fffe0ff */
[----:B------:R-:W-:Y:S02]  /*1af0*/  UIMAD UR28, UR6, UR10, UR28 ;  /* 0x0000000a061c72a4 */ /* 0x000fe4000f8e021c */
[----:B------:R-:W-:-:S12]  /*1b00*/  UIMAD UR20, UR4, UR12, UR20 ;  /* 0x0000000c041472a4 */ /* 0x000fd8000f8e0214 */
.L_x_20:
[----:B------:R-:W-:-:S09]  /*1b10*/  UISETP.EQ.U32.AND UP0, UPT, UR34, 0x1, UPT ;  /* 0x000000012200788c */ /* 0x000fd2000bf02070 */
[----:B------:R-:W-:Y:S05]  /*1b20*/  BRA.U !UP0, `(.L_x_21) ;  /* 0x00000001080c7547 */ /* 0x000fea000b800000 */
[----:B------:R-:W-:Y:S01]  /*1b30*/  UCGABAR_WAIT ;  /* 0x0000000000007dc7 */ /* 0x000fe20008000000 */
[----:B------:R-:W-:Y:S01]  /*1b40*/  CCTL.IVALL ;  /* 0x00000000ff00798f */ /* 0x000fe20002000000 */
[----:B------:R-:W-:Y:S05]  /*1b50*/  BRA `(.L_x_22) ;  /* 0x0000000000047947 */ /* 0x000fea0003800000 */
.L_x_21:
[----:B------:R-:W-:Y:S06]  /*1b60*/  BAR.SYNC.DEFER_BLOCKING 0x0 ;  /* 0x0000000000007b1d */ /* 0x000fec0000010000 */
.L_x_22:
[----:B------:R-:W-:Y:S05]  /*1b70*/  BRA.U UP5, `(.L_x_23) ;  /* 0x00000019054c7547 */ /* 0x000fea000b800000 */
[----:B------:R-:W1:Y:S01]  /*1b80*/  LDCU UR6, c[0x0][0x38c] ;  /* 0x00007180ff0677ac */ /* 0x000e620008000800 */
[----:B------:R-:W-:Y:S01]  /*1b90*/  PLOP3.LUT P1, PT, PT, PT, UP3, 0x80, 0x8 ;  /* 0x000000000008781c */ /* 0x000fe20003f2f038 */
[----:B------:R-:W-:Y:S01]  /*1ba0*/  IMAD.MOV.U32 R12, RZ, RZ, 0x1 ;  /* 0x00000001ff0c7424 */ /* 0x000fe200078e00ff */
[----:B------:R-:W-:Y:S01]  /*1bb0*/  ISETP.NE.AND P2, PT, R0, RZ, P3 ;  /* 0x000000ff0000720c */ /* 0x000fe20001f45270 */
[----:B------:R-:W-:Y:S01]  /*1bc0*/  USHF.L.U32 UR7, UR31, 0x6, URZ ;  /* 0x000000061f077899 */ /* 0x000fe200080006ff */
[----:B------:R-:W-:Y:S01]  /*1bd0*/  PLOP3.LUT P1, PT, P1, PT, PT, 0x8, 0x80 ;  /* 0x000000000080781c */ /* 0x000fe20000f2e170 */
[----:B------:R-:W-:Y:S01]  /*1be0*/  UISETP.NE.AND UP1, UPT, UR25, URZ, UPT ;  /* 0x000000ff1900728c */ /* 0x000fe2000bf25270 */
[----:B------:R-:W-:Y:S01]  /*1bf0*/  CS2R R10, SRZ ;  /* 0x00000000000a7805 */ /* 0x000fe2000001ff00 */
[----:B------:R-:W-:Y:S01]  /*1c00*/  IMAD.MOV.U32 R9, RZ, RZ, RZ ;  /* 0x000000ffff097224 */ /* 0x000fe200078e00ff */
[----:B------:R-:W2:Y:S01]  /*1c10*/  LDCU UR40, c[0x0][0x370] ;  /* 0x00006e00ff2877ac */ /* 0x000ea20008000800 */
[----:B------:R-:W-:Y:S01]  /*1c20*/  IMAD.MOV.U32 R8, RZ, RZ, 0x1 ;  /* 0x00000001ff087424 */ /* 0x000fe200078e00ff */
[----:B------:R-:W-:Y:S01]  /*1c30*/  USEL UR25, UR46, 0x2, UP1 ;  /* 0x000000022e197887 */ /* 0x000fe20008800000 */
[----:B------:R-:W3:Y:S01]  /*1c40*/  LDCU.64 UR30, c[0x0][0x348] ;  /* 0x00006900ff1e77ac */ /* 0x000ee20008000a00 */
[----:B-1----:R-:W-:-:S02]  /*1c50*/  UIADD3 UR5, UPT, UPT, UR6, 0x3f, URZ ;  /* 0x0000003f06057890 */ /* 0x002fc4000fffe0ff */
[----:B------:R-:W-:Y:S02]  /*1c60*/  UIADD3 UR49, UPT, UPT, UR6, 0x7e, URZ ;  /* 0x0000007e06317890 */ /* 0x000fe4000fffe0ff */
[----:B------:R-:W-:Y:S01]  /*1c70*/  USHF.R.S32.HI UR4, URZ, 0x1f, UR5 ;  /* 0x0000001fff047899 */ /* 0x000fe20008011405 */
[----:B------:R-:W1:Y:S03]  /*1c80*/  LDCU UR39, c[0x0][0x374] ;  /* 0x00006e80ff2777ac */ /* 0x000e660008000800 */
[----:B------:R-:W-:Y:S02]  /*1c90*/  ULEA.HI UR4, UR4, UR5, URZ, 0x6 ;  /* 0x0000000504047291 */ /* 0x000fe4000f8f30ff */
[----:B------:R-:W-:Y:S02]  /*1ca0*/  ULOP3.LUT UR5, UR7, 0x40, URZ, 0xc0, !UPT ;  /* 0x0000004007057892 */ /* 0x000fe4000f8ec0ff */
[----:B------:R-:W-:-:S02]  /*1cb0*/  USHF.R.S32.HI UR42, URZ, 0x6, UR4 ;  /* 0x00000006ff2a7899 */ /* 0x000fc40008011404 */
[----:B------:R-:W-:Y:S02]  /*1cc0*/  UIADD3 UR4, UPT, UPT, UR6, -0x1, URZ ;  /* 0xffffffff06047890 */ /* 0x000fe4000fffe0ff */
[----:B------:R-:W-:Y:S02]  /*1cd0*/  UISETP.LT.U32.AND UP0, UPT, UR42, 0xd, UPT ;  /* 0x0000000d2a00788c */ /* 0x000fe4000bf01070 */
[----:B------:R-:W-:Y:S02]  /*1ce0*/  UISETP.GE.U32.AND UP2, UPT, UR4, -0x7f, UPT ;  /* 0xffffff810400788c */ /* 0x000fe4000bf46070 */
[----:B------:R-:W-:Y:S02]  /*1cf0*/  USEL UR41, UR42, 0xd, UP0 ;  /* 0x0000000d2a297887 */ /* 0x000fe40008000000 */
[----:B------:R-:W-:Y:S02]  /*1d00*/  ULEA UR48, UR32, UR5, 0x5 ;  /* 0x0000000520307291 */ /* 0x000fe4000f8e28ff */
[----:B------:R-:W-:-:S02]  /*1d10*/  UIADD3 UR4, UPT, UPT, UR41, -0x1, URZ ;  /* 0xffffffff29047890 */ /* 0x000fc4000fffe0ff */
[----:B------:R-:W-:Y:S02]  /*1d20*/  ULEA UR44, UR44, UR5, 0x4 ;  /* 0x000000052c2c7291 */ /* 0x000fe4000f8e20ff */
[----:B------:R-:W-:Y:S02]  /*1d30*/  UIADD3 UR46, UPT, UPT, UR42, -UR41, URZ ;  /* 0x800000292a2e7290 */ /* 0x000fe4000fffe0ff */
[----:B------:R-:W-:Y:S01]  /*1d40*/  @UP2 UIADD3 UR4, UPT, UPT, UR41, URZ, URZ ;  /* 0x000000ff29042290 */ /* 0x000fe2000fffe0ff */
[----:B------:R-:W-:-:S03]  /*1d50*/  UMOV UR7, URZ ;  /* 0x000000ff00077c82 */ /* 0x000fc60008000000 */
[----:B------:R-:W-:Y:S02]  /*1d60*/  UIADD3 UR29, UPT, UPT, UR4, 0x1, URZ ;  /* 0x00000001041d7890 */ /* 0x000fe4000fffe0ff */
[----:B-123--:R-:W-:-:S12]  /*1d70*/  UIADD3 UR43, UPT, UPT, -UR4, URZ, URZ ;  /* 0x000000ff042b7290 */ /* 0x00efd8000fffe1ff */
.L_x_43:
[----:B------:R-:W-:Y:S01]  /*1d80*/  UISETP.NE.AND UP0, UPT, UR47, URZ, UPT ;  /* 0x000000ff2f00728c */ /* 0x000fe2000bf05270 */
[----:B------:R-:W1:Y:S08]  /*1d90*/  S2UR UR47, SR_CgaCtaId ;  /* 0x00000000002f79c3 */ /* 0x000e700000008800 */
[----:B------:R-:W-:Y:S05]  /*1da0*/  BRA.U UP0, `(.L_x_24) ;  /* 0x0000000100347547 */ /* 0x000fea000b800000 */
[----:B------:R-:W2:Y:S01]  /*1db0*/  S2R R0, SR_CgaCtaId ;  /* 0x0000000000007919 */ /* 0x000ea20000008800 */
[----:B------:R-:W-:-:S04]  /*1dc0*/  MOV R2, 0x400 ;  /* 0x0000040000027802 */ /* 0x000fc80000000f00 */
[----:B--2---:R-:W-:Y:S02]  /*1dd0*/  LEA R0, R0, R2, 0x18 ;  /* 0x0000000200007211 */ /* 0x004fe400078ec0ff */
[----:B------:R-:W-:-:S03]  /*1de0*/  SHF.L.U32 R2, R8, 0x1f, RZ ;  /* 0x0000001f08027819 */ /* 0x000fc600000006ff */
[----:B------:R-:W-:-:S04]  /*1df0*/  IMAD R0, R9, 0x8, R0 ;  /* 0x0000000809007824 */ /* 0x000fc800078e0200 */
[----:B------:R-:W2:Y:S02]  /*1e00*/  SYNCS.PHASECHK.TRANS64.TRYWAIT P0, [R0+URZ+0x190], R2 ;  /* 0x00019002000075a7 */ /* 0x000ea400080011ff */
[----:B--2---:R-:W-:Y:S05]  /*1e10*/  @!P0 BRA `(.L_x_25) ;  /* 0x0000007800348947 */ /* 0x004fea0003800000 */
.L_x_159:
[----:B------:R-:W-:Y:S01]  /*1e20*/  VIADD R9, R9, 0x1 ;  /* 0x0000000109097836 */ /* 0x000fe20000000000 */
[----:B------:R2:W-:Y:S04]  /*1e30*/  SYNCS.ARRIVE.TRANS64.A1T0 RZ, [R0+URZ+0x180], RZ ;  /* 0x000180ff00ff79a7 */ /* 0x0005e800081000ff */
[----:B------:R-:W-:-:S04]  /*1e40*/  ISETP.NE.AND P0, PT, R9, 0x2, PT ;  /* 0x000000020900780c */ /* 0x000fc80003f05270 */
[----:B------:R-:W-:Y:S02]  /*1e50*/  SEL R9, R9, RZ, P0 ;  /* 0x000000ff09097207 */ /* 0x000fe40000000000 */
[----:B--2---:R-:W-:-:S04]  /*1e60*/  SEL R0, RZ, 0x1, P0 ;  /* 0x00000001ff007807 */ /* 0x004fc80000000000 */
[----:B------:R-:W-:-:S07]  /*1e70*/  LOP3.LUT R8, R8, R0, RZ, 0x3c, !PT ;  /* 0x0000000008087212 */ /* 0x000fce00078e3cff */
.L_x_24:
[----:B------:R-:W-:Y:S01]  /*1e80*/  UMOV UR6, 0x400 ;  /* 0x0000040000067882 */ /* 0x000fe20000000000 */
[----:B------:R-:W-:Y:S01]  /*1e90*/  SHF.L.U32 R0, R12, 0x1f, RZ ;  /* 0x0000001f0c007819 */ /* 0x000fe200000006ff */
[----:B-1----:R-:W-:Y:S02]  /*1ea0*/  ULEA UR6, UR47, UR6, 0x18 ;  /* 0x000000062f067291 */ /* 0x002fe4000f8ec0ff */
[----:B------:R-:W-:Y:S02]  /*1eb0*/  UISETP.GE.U32.AND UP0, UPT, UR49, 0x7f, UPT ;  /* 0x0000007f3100788c */ /* 0x000fe4000bf06070 */
[----:B------:R-:W-:Y:S02]  /*1ec0*/  ULEA UR4, UR7, UR6, 0x3 ;  /* 0x0000000607047291 */ /* 0x000fe4000f8e18ff */
[----:B------:R-:W-:Y:S01]  /*1ed0*/  ULEA UR11, UR28, UR48, 0x7 ;  /* 0x000000301c0b7291 */ /* 0x000fe2000f8e38ff */
[----:B------:R-:W-:-:S06]  /*1ee0*/  UMOV UR13, URZ ;  /* 0x000000ff000d7c82 */ /* 0x000fcc0008000000 */
[----:B------:R1:W2:Y:S01]  /*1ef0*/  SYNCS.PHASECHK.TRANS64.TRYWAIT P0, [UR4+0x68], R0 ;  /* 0x00006800ff0075a7 */ /* 0x0002a20008001104 */
[----:B------:R-:W-:-:S04]  /*1f00*/  ULEA.HI UR4, UR20, UR20, URZ, 0x1 ;  /* 0x0000001414047291 */ /* 0x000fc8000f8f08ff */
[----:B------:R-:W-:-:S04]  /*1f10*/  USHF.L.U32 UR4, UR4, 0x6, URZ ;  /* 0x0000000604047899 */ /* 0x000fc800080006ff */
[----:B------:R-:W-:-:S04]  /*1f20*/  ULOP3.LUT UR35, UR4, 0xffffff80, URZ, 0xc0, !UPT ;  /* 0xffffff8004237892 */ /* 0x000fc8000f8ec0ff */
[----:B------:R-:W-:Y:S01]  /*1f30*/  UIADD3 UR35, UPT, UPT, UR44, UR35, URZ ;  /* 0x000000232c237290 */ /* 0x000fe2000fffe0ff */
[----:B------:R-:W-:Y:S11]  /*1f40*/  BRA.U !UP0, `(.L_x_26) ;  /* 0x0000000108d47547 */ /* 0x000ff6000b800000 */
[----:B------:R-:W-:Y:S01]  /*1f50*/  UMOV UR18, UR43 ;  /* 0x0000002b00127c82 */ /* 0x000fe20008000000 */
[----:B------:R-:W-:Y:S01]  /*1f60*/  UMOV UR4, UR7 ;  /* 0x0000000700047c82 */ /* 0x000fe20008000000 */
[----:B------:R-:W-:-:S05]  /*1f70*/  UMOV UR34, URZ ;  /* 0x000000ff00227c82 */ /* 0x000fca0008000000 */
.L_x_32:
[----:B------:R-:W-:Y:S01]  /*1f80*/  ULEA UR33, UR4, UR6, 0x3 ;  /* 0x0000000604217291 */ /* 0x000fe2000f8e18ff */
[----:B------:R-:W-:Y:S01]  /*1f90*/  @P3 MOV R2, 0x8000 ;  /* 0x0000800000023802 */ /* 0x000fe20000000f00 */
[----:B--2-4-:R-:W-:Y:S10]  /*1fa0*/  @P0 BRA `(.L_x_27) ;  /* 0x00000000000c0947 */ /* 0x014ff40003800000 */
[----:B------:R-:W-:-:S04]  /*1fb0*/  SHF.L.U32 R3, R12, 0x1f, RZ ;  /* 0x0000001f0c037819 */ /* 0x000fc800000006ff */
[----:B------:R-:W2:Y:S02]  /*1fc0*/  SYNCS.PHASECHK.TRANS64.TRYWAIT P0, [UR33+0x68], R3 ;  /* 0x00006803ff0075a7 */ /* 0x000ea40008001121 */
[----:B--2---:R-:W-:Y:S05]  /*1fd0*/  @!P0 BRA `(.L_x_28) ;  /* 0x0000007400d88947 */ /* 0x004fea0003800000 */
.L_x_27:
[----:B------:R2:W-:Y:S01]  /*1fe0*/  @P3 SYNCS.ARRIVE.TRANS64 RZ, [UR33], R2 ;  /* 0x00000002ffff39a7 */ /* 0x0005e20008000021 */
[----:B------:R-:W-:Y:S02]  /*1ff0*/  ULOP3.LUT UR5, UR25, 0x2, URZ, 0xfc, !UPT ;  /* 0x0000000219057892 */ /* 0x000fe4000f8efcff */
[----:B------:R-:W-:Y:S02]  /*2000*/  UIADD3 UR18, UPT, UPT, UR18, 0x1, URZ ;  /* 0x0000000112127890 */ /* 0x000fe4000fffe0ff */
[----:B------:R-:W-:Y:S02]  /*2010*/  UISETP.NE.AND UP0, UPT, UR5, 0x2, UPT ;  /* 0x000000020500788c */ /* 0x000fe4000bf05270 */
[----:B------:R-:W-:-:S07]  /*2020*/  UISETP.NE.AND UP2, UPT, UR18, 0x1, UPT ;  /* 0x000000011200788c */ /* 0x000fce000bf45270 */
[----:B------:R-:W-:Y:S05]  /*2030*/  BRA.U UP0, `(.L_x_29) ;  /* 0x0000000100047547 */ /* 0x000fea000b800000 */
[----:B------:R-:W-:Y:S05]  /*2040*/  BPT.TRAP 0x1 ;  /* 0x000000040000795c */ /* 0x000fea0000300000 */
.L_x_29:
[----:B------:R-:W-:Y:S04]  /*2050*/  BSSY.RECONVERGENT B0, `(.L_x_30) ;  /* 0x0000003000007945 */ /* 0x000fe80003800200 */
[----:B------:R-:W-:Y:S05]  /*2060*/  @!P2 BRA `(.L_x_31) ;  /* 0x000000000004a947 */ /* 0x000fea0003800000 */
[----:B------:R-:W-:Y:S05]  /*2070*/  BPT.TRAP 0x1 ;  /* 0x000000040000795c */ /* 0x000fea0000300000 */
.L_x_31:
[----:B------:R-:W-:Y:S05]  /*2080*/  BSYNC.RECONVERGENT B0 ;  /* 0x0000000000007941 */ /* 0x000fea0003800200 */
.L_x_30:
[----:B------:R-:W-:Y:S02]  /*2090*/  UIADD3 UR5, UPT, UPT, UR4, 0x1, URZ ;  /* 0x0000000104057890 */ /* 0x000fe4000fffe0ff */
[----:B------:R-:W-:Y:S02]  /*20a0*/  USHF.L.U32 UR4, UR4, 0xc, URZ ;  /* 0x0000000c04047899 */ /* 0x000fe400080006ff */
[----:B------:R-:W-:Y:S02]  /*20b0*/  UISETP.NE.AND UP0, UPT, UR5, 0xd, UPT ;  /* 0x0000000d0500788c */ /* 0x000fe4000bf05270 */
[----:B------:R-:W-:Y:S02]  /*20c0*/  ULOP3.LUT UR32, UR27, UR4, URZ, 0xfc, !UPT ;  /* 0x000000041b207292 */ /* 0x000fe4000f8efcff */
[----:B------:R-:W-:Y:S02]  /*20d0*/  USEL UR8, URZ, 0x1, UP0 ;  /* 0x00000001ff087887 */ /* 0x000fe40008000000 */
[----:B------:R-:W-:-:S02]  /*20e0*/  USEL UR7, UR5, URZ, UP0 ;  /* 0x000000ff05077287 */ /* 0x000fc40008000000 */
[----:B------:R-:W-:Y:S02]  /*20f0*/  UIADD3 UR16, UP1, UPT, UR30, 0x80, URZ ;  /* 0x000000801e107890 */ /* 0x000fe4000ff3e0ff */
[----:B------:R-:W-:Y:S01]  /*2100*/  ULEA UR5, UR7, UR6, 0x3 ;  /* 0x0000000607057291 */ /* 0x000fe2000f8e18ff */
[----:B------:R-:W-:Y:S01]  /*2110*/  LOP3.LUT R12, R12, UR8, RZ, 0x3c, !PT ;  /* 0x000000080c0c7c12 */ /* 0x000fe2000f8e3cff */
[----:B------:R-:W-:Y:S02]  /*2120*/  ULOP3.LUT UR8, UR26, UR4, URZ, 0xfc, !UPT ;  /* 0x000000041a087292 */ /* 0x000fe4000f8efcff */
[----:B------:R-:W-:Y:S01]  /*2130*/  ULEA UR32, UR32, UR6, 0x1 ;  /* 0x0000000620207291 */ /* 0x000fe2000f8e08ff */
[----:B-1----:R-:W-:Y:S01]  /*2140*/  SHF.L.U32 R0, R12, 0x1f, RZ ;  /* 0x0000001f0c007819 */ /* 0x002fe200000006ff */
[----:B------:R-:W-:Y:S02]  /*2150*/  UIADD3 UR14, UP0, UPT, UR30, 0x180, URZ ;  /* 0x000001801e0e7890 */ /* 0x000fe4000ff1e0ff */
[----:B------:R-:W-:Y:S01]  /*2160*/  ULEA UR8, UR8, UR6, 0x1 ;  /* 0x0000000608087291 */ /* 0x000fe2000f8e08ff */
[----:B------:R3:W4:Y:S01]  /*2170*/  SYNCS.PHASECHK.TRANS64.TRYWAIT P0, [UR5+0x68], R0 ;  /* 0x00006800ff0075a7 */ /* 0x0007220008001105 */
[----:B------:R-:W-:-:S02]  /*2180*/  ULOP3.LUT UR33, UR33, 0xfefffff8, URZ, 0xc0, !UPT ;  /* 0xfefffff821217892 */ /* 0x000fc4000f8ec0ff */
[----:B------:R-:W-:Y:S02]  /*2190*/  UIADD3.X UR17, UPT, UPT, URZ, UR31, URZ, UP1, !UPT ;  /* 0x0000001fff117290 */ /* 0x000fe40008ffe4ff */
[----:B------:R-:W-:Y:S02]  /*21a0*/  UIADD3 UR32, UPT, UPT, UR32, 0x4300, URZ ;  /* 0x0000430020207890 */ /* 0x000fe4000fffe0ff */
[----:B------:R-:W-:Y:S02]  /*21b0*/  UPRMT UR5, URZ, 0x5410, UR24 ;  /* 0x00005410ff057896 */ /* 0x000fe40008000018 */
[----:B------:R-:W-:Y:S02]  /*21c0*/  UIADD3 UR8, UPT, UPT, UR8, 0x1e300, URZ ;  /* 0x0001e30008087890 */ /* 0x000fe4000fffe0ff */
[----:B------:R-:W-:Y:S02]  /*21d0*/  UIADD3.X UR15, UPT, UPT, URZ, UR31, URZ, UP0, !UPT ;  /* 0x0000001fff0f7290 */ /* 0x000fe400087fe4ff */
[----:B------:R-:W-:Y:S01]  /*21e0*/  UPRMT UR4, URZ, 0x5410, UR21 ;  /* 0x00005410ff047896 */ /* 0x000fe20008000015 */
[----:B------:R-:W-:Y:S01]  /*21f0*/  UMOV UR22, 0x0 ;  /* 0x0000000000167882 */ /* 0x000fe20000000000 */
[----:B------:R-:W-:Y:S01]  /*2200*/  UMOV UR23, 0x10000000 ;  /* 0x1000000000177882 */ /* 0x000fe20000000000 */
[----:B------:R-:W-:Y:S01]  /*2210*/  UMOV UR10, UR34 ;  /* 0x00000022000a7c82 */ /* 0x000fe20008000000 */
[----:B------:R-:W-:Y:S01]  /*2220*/  UMOV UR12, UR36 ;  /* 0x00000024000c7c82 */ /* 0x000fe20008000000 */
[----:B------:R-:W-:Y:S01]  /*2230*/  UMOV UR9, UR33 ;  /* 0x0000002100097c82 */ /* 0x000fe20008000000 */
[----:B------:R1:W-:Y:S01]  /*2240*/  UTMALDG.3D.MULTICAST.2CTA [UR32], [UR16], UR5, desc[UR22] ;  /* 0x00001620100073b4 */ /* 0x0003e20008211805 */
[----:B------:R-:W-:-:S02]  /*2250*/  UMOV UR13, UR29 ;  /* 0x0000001d000d7c82 */ /* 0x000fc40008000000 */
[----:B------:R2:W-:Y:S01]  /*2260*/  UTMALDG.3D.MULTICAST.2CTA [UR8], [UR14], UR4, desc[UR22] ;  /* 0x000016080e0073b4 */ /* 0x0005e20008211804 */
[----:B-1----:R-:W-:Y:S01]  /*2270*/  UIADD3 UR34, UPT, UPT, UR34, 0x40, URZ ;  /* 0x0000004022227890 */ /* 0x002fe2000fffe0ff */
[----:B--2---:R-:W-:Y:S01]  /*2280*/  UMOV UR4, UR7 ;  /* 0x0000000700047c82 */ /* 0x004fe20008000000 */
[----:B---3--:R-:W-:Y:S10]  /*2290*/  BRA.U UP2, `(.L_x_32) ;  /* 0xfffffffd02387547 */ /* 0x008ff4000b83ffff */
.L_x_26:
[----:B------:R-:W-:Y:S01]  /*22a0*/  ULEA UR4, UR7, UR6, 0x3 ;  /* 0x0000000607047291 */ /* 0x000fe2000f8e18ff */
[----:B-1----:R-:W-:Y:S01]  /*22b0*/  SHF.L.U32 R0, R12, 0x1f, RZ ;  /* 0x0000001f0c007819 */ /* 0x002fe200000006ff */
[----:B------:R-:W-:Y:S01]  /*22c0*/  @!P1 SYNCS.ARRIVE.TRANS64.A1T0 RZ, [UR6+0x118], RZ ;  /* 0x000118ffffff99a7 */ /* 0x000fe20008100006 */
[----:B------:R-:W-:-:S06]  /*22d0*/  UISETP.GT.AND UP0, UPT, UR42, UR41, UPT ;  /* 0x000000292a00728c */ /* 0x000fcc000bf04270 */
[----:B--2-4-:R1:W2:Y:S03]  /*22e0*/  SYNCS.PHASECHK.TRANS64.TRYWAIT P0, [UR4+0x68], R0 ;  /* 0x00006800ff0075a7 */ /* 0x0142a60008001104 */
[----:B------:R-:W-:Y:S05]  /*22f0*/  BRA.U !UP0, `(.L_x_33) ;  /* 0x0000000108d47547 */ /* 0x000fea000b800000 */
[----:B------:R-:W-:Y:S01]  /*2300*/  UIADD3 UR28, UPT, UPT, UR46, UR13, URZ ;  /* 0x0000000d2e1c7290 */ /* 0x000fe2000fffe0ff */
[----:B------:R-:W-:-:S11]  /*2310*/  UMOV UR4, UR7 ;  /* 0x0000000700047c82 */ /* 0x000fd60008000000 */
.L_x_39:
[----:B------:R-:W-:Y:S01]  /*2320*/  ULEA UR17, UR4, UR6, 0x3 ;  /* 0x0000000604117291 */ /* 0x000fe2000f8e18ff */
[----:B--2---:R-:W-:Y:S01]  /*2330*/  @P3 MOV R2, 0x8000 ;  /* 0x0000800000023802 */ /* 0x004fe20000000f00 */
[----:B--2-4-:R-:W-:Y:S10]  /*2340*/  @P0 BRA `(.L_x_34) ;  /* 0x00000000000c0947 */ /* 0x014ff40003800000 */
[----:B------:R-:W-:-:S04]  /*2350*/  SHF.L.U32 R3, R12, 0x1f, RZ ;  /* 0x0000001f0c037819 */ /* 0x000fc800000006ff */
[----:B------:R-:W2:Y:S02]  /*2360*/  SYNCS.PHASECHK.TRANS64.TRYWAIT P0, [UR17+0x68], R3 ;  /* 0x00006803ff0075a7 */ /* 0x000ea40008001111 */
[----:B--2---:R-:W-:Y:S05]  /*2370*/  @!P0 BRA `(.L_x_35) ;  /* 0x0000007400088947 */ /* 0x004fea0003800000 */
.L_x_34:
[----:B------:R2:W-:Y:S01]  /*2380*/  @P3 SYNCS.ARRIVE.TRANS64 RZ, [UR17], R2 ;  /* 0x00000002ffff39a7 */ /* 0x0005e20008000011 */
[----:B------:R-:W-:-:S04]  /*2390*/  ULOP3.LUT UR5, UR25, 0x2, URZ, 0xfc, !UPT ;  /* 0x0000000219057892 */ /* 0x000fc8000f8efcff */
[----:B------:R-:W-:-:S09]  /*23a0*/  UISETP.NE.AND UP0, UPT, UR5, 0x2, UPT ;  /* 0x000000020500788c */ /* 0x000fd2000bf05270 */
[----:B------:R-:W-:Y:S05]  /*23b0*/  BRA.U UP0, `(.L_x_36) ;  /* 0x0000000100047547 */ /* 0x000fea000b800000 */
[----:B------:R-:W-:Y:S05]  /*23c0*/  BPT.TRAP 0x1 ;  /* 0x000000040000795c */ /* 0x000fea0000300000 */
.L_x_36:
[----:B------:R-:W-:Y:S04]  /*23d0*/  BSSY.RECONVERGENT B0, `(.L_x_37) ;  /* 0x0000003000007945 */ /* 0x000fe80003800200 */
[----:B------:R-:W-:Y:S05]  /*23e0*/  @!P2 BRA `(.L_x_38) ;  /* 0x000000000004a947 */ /* 0x000fea0003800000 */
[----:B------:R-:W-:Y:S05]  /*23f0*/  BPT.TRAP 0x1 ;  /* 0x000000040000795c */ /* 0x000fea0000300000 */
.L_x_38:
[----:B------:R-:W-:Y:S05]  /*2400*/  BSYNC.RECONVERGENT B0 ;  /* 0x0000000000007941 */ /* 0x000fea0003800200 */
.L_x_37:
[----:B------:R-:W-:Y:S02]  /*2410*/  UIADD3 UR5, UPT, UPT, UR4, 0x1, URZ ;  /* 0x0000000104057890 */ /* 0x000fe4000fffe0ff */
[----:B------:R-:W-:Y:S02]  /*2420*/  USHF.L.U32 UR4, UR4, 0xc, URZ ;  /* 0x0000000c04047899 */ /* 0x000fe400080006ff */
[----:B------:R-:W-:Y:S02]  /*2430*/  UISETP.NE.AND UP0, UPT, UR5, 0xd, UPT ;  /* 0x0000000d0500788c */ /* 0x000fe4000bf05270 */
[----:B------:R-:W-:Y:S02]  /*2440*/  USHF.L.U32 UR18, UR13, 0x6, URZ ;  /* 0x000000060d127899 */ /* 0x000fe400080006ff */
[----:B------:R-:W-:Y:S02]  /*2450*/  USEL UR8, URZ, 0x1, UP0 ;  /* 0x00000001ff087887 */ /* 0x000fe40008000000 */
[----:B------:R-:W-:-:S02]  /*2460*/  USEL UR7, UR5, URZ, UP0 ;  /* 0x000000ff05077287 */ /* 0x000fc40008000000 */
[----:B------:R-:W-:Y:S02]  /*2470*/  UIADD3 UR22, UP0, UPT, UR30, 0x180, URZ ;  /* 0x000001801e167890 */ /* 0x000fe4000ff1e0ff */
[----:B------:R-:W-:Y:S01]  /*2480*/  ULEA UR5, UR7, UR6, 0x3 ;  /* 0x0000000607057291 */ /* 0x000fe2000f8e18ff */
[----:B------:R-:W-:Y:S01]  /*2490*/  LOP3.LUT R12, R12, UR8, RZ, 0x3c, !PT ;  /* 0x000000080c0c7c12 */ /* 0x000fe2000f8e3cff */
[----:B------:R-:W-:Y:S02]  /*24a0*/  UIADD3 UR13, UPT, UPT, UR13, 0x1, URZ ;  /* 0x000000010d0d7890 */ /* 0x000fe4000fffe0ff */
[----:B------:R-:W-:Y:S01]  /*24b0*/  UIADD3 UR14, UP1, UPT, UR30, 0x80, URZ ;  /* 0x000000801e0e7890 */ /* 0x000fe2000ff3e0ff */
[----:B-1----:R-:W-:Y:S01]  /*24c0*/  SHF.L.U32 R0, R12, 0x1f, RZ ;  /* 0x0000001f0c007819 */ /* 0x002fe200000006ff */
[----:B------:R-:W-:Y:S02]  /*24d0*/  UIADD3.X UR23, UPT, UPT, URZ, UR31, URZ, UP0, !UPT ;  /* 0x0000001fff177290 */ /* 0x000fe400087fe4ff */
[----:B------:R-:W-:Y:S01]  /*24e0*/  UISETP.NE.AND UP0, UPT, UR13, UR28, UPT ;  /* 0x0000001c0d00728c */ /* 0x000fe2000bf05270 */
[----:B------:R3:W4:Y:S01]  /*24f0*/  SYNCS.PHASECHK.TRANS64.TRYWAIT P0, [UR5+0x68], R0 ;  /* 0x00006800ff0075a7 */ /* 0x0007220008001105 */
[----:B------:R-:W-:-:S02]  /*2500*/  ULOP3.LUT UR5, UR27, UR4, URZ, 0xfc, !UPT ;  /* 0x000000041b057292 */ /* 0x000fc4000f8efcff */
[----:B------:R-:W-:Y:S02]  /*2510*/  ULOP3.LUT UR4, UR26, UR4, URZ, 0xfc, !UPT ;  /* 0x000000041a047292 */ /* 0x000fe4000f8efcff */
[----:B------:R-:W-:Y:S02]  /*2520*/  ULEA UR5, UR5, UR6, 0x1 ;  /* 0x0000000605057291 */ /* 0x000fe4000f8e08ff */
[----:B------:R-:W-:Y:S02]  /*2530*/  ULEA UR4, UR4, UR6, 0x1 ;  /* 0x0000000604047291 */ /* 0x000fe4000f8e08ff */
[----:B------:R-:W-:Y:S02]  /*2540*/  UIADD3 UR16, UPT, UPT, UR5, 0x4300, URZ ;  /* 0x0000430005107890 */ /* 0x000fe4000fffe0ff */
[----:B------:R-:W-:Y:S02]  /*2550*/  ULOP3.LUT UR17, UR17, 0xfefffff8, URZ, 0xc0, !UPT ;  /* 0xfefffff811117892 */ /* 0x000fe4000f8ec0ff */
[----:B------:R-:W-:-:S02]  /*2560*/  UIADD3.X UR15, UPT, UPT, URZ, UR31, URZ, UP1, !UPT ;  /* 0x0000001fff0f7290 */ /* 0x000fc40008ffe4ff */
[----:B------:R-:W-:Y:S02]  /*2570*/  UPRMT UR5, URZ, 0x5410, UR24 ;  /* 0x00005410ff057896 */ /* 0x000fe40008000018 */
[----:B------:R-:W-:Y:S02]  /*2580*/  UIADD3 UR8, UPT, UPT, UR4, 0x1e300, URZ ;  /* 0x0001e30004087890 */ /* 0x000fe4000fffe0ff */
[----:B------:R-:W-:Y:S01]  /*2590*/  UPRMT UR4, URZ, 0x5410, UR21 ;  /* 0x00005410ff047896 */ /* 0x000fe20008000015 */
[----:B------:R-:W-:Y:S01]  /*25a0*/  UMOV UR32, 0x0 ;  /* 0x0000000000207882 */ /* 0x000fe20000000000 */
[----:B------:R-:W-:Y:S01]  /*25b0*/  UMOV UR33, 0x10000000 ;  /* 0x1000000000217882 */ /* 0x000fe20000000000 */
[----:B------:R-:W-:Y:S01]  /*25c0*/  UMOV UR19, UR35 ;  /* 0x0000002300137c82 */ /* 0x000fe20008000000 */
[----:B------:R-:W-:Y:S01]  /*25d0*/  UMOV UR20, UR36 ;  /* 0x0000002400147c82 */ /* 0x000fe20008000000 */
[----:B------:R-:W-:Y:S01]  /*25e0*/  UMOV UR12, UR36 ;  /* 0x00000024000c7c82 */ /* 0x000fe20008000000 */
[----:B------:R-:W-:Y:S01]  /*25f0*/  UMOV UR9, UR17 ;  /* 0x0000001100097c82 */ /* 0x000fe20008000000 */
[----:B------:R-:W-:Y:S01]  /*2600*/  UMOV UR10, UR18 ;  /* 0x00000012000a7c82 */ /* 0x000fe20008000000 */
[----:B------:R-:W-:Y:S01]  /*2610*/  UTMALDG.3D.MULTICAST.2CTA [UR16], [UR14], UR5, desc[UR32] ;  /* 0x000020100e0073b4 */ /* 0x000fe20008211805 */
[----:B------:R1:W-:Y:S02]  /*2620*/  UTMALDG.3D.MULTICAST.2CTA [UR8], [UR22], UR4, desc[UR32] ;  /* 0x00002008160073b4 */ /* 0x0003e40008211804 */
[----:B-1----:R-:W-:Y:S01]  /*2630*/  UMOV UR4, UR7 ;  /* 0x0000000700047c82 */ /* 0x002fe20008000000 */
[----:B---3--:R-:W-:Y:S05]  /*2640*/  BRA.U UP0, `(.L_x_39) ;  /* 0xfffffffd00347547 */ /* 0x008fea000b83ffff */
.L_x_33:
[C---:B------:R-:W-:Y:S01]  /*2650*/  LEA R3, R11.reuse, UR6, 0x3 ;  /* 0x000000060b037c11 */ /* 0x040fe2000f8e18ff */
[----:B------:R-:W-:Y:S01]  /*2660*/  NOP ;  /* 0x0000000000007918 */ /* 0x000fe20000000000 */
[----:B-1----:R-:W-:Y:S02]  /*2670*/  SHF.L.U32 R0, R10, 0x1f, RZ ;  /* 0x0000001f0a007819 */ /* 0x002fe400000006ff */
[----:B------:R-:W-:Y:S02]  /*2680*/  LEA R4, R11, UR6, 0x4 ;  /* 0x000000060b047c11 */ /* 0x000fe4000f8e20ff */
[----:B--2-4-:R-:W1:Y:S02]  /*2690*/  SYNCS.PHASECHK.TRANS64.TRYWAIT P0, [R3+URZ+0x120], R0 ;  /* 0x00012000030075a7 */ /* 0x014e6400080011ff */
[----:B-1----:R-:W-:Y:S05]  /*26a0*/  @!P0 BRA `(.L_x_40) ;  /* 0x0000007000548947 */ /* 0x002fea0003800000 */
.L_x_162:
[----:B------:R-:W2:Y:S01]  /*26b0*/  LDS.128 R4, [R4+0x1b0] ;  /* 0x0001b00004047984 */ /* 0x000ea20000000c00 */
[----:B------:R-:W-:Y:S01]  /*26c0*/  UISETP.GE.AND UP0, UPT, UR45, 0x1, UPT ;  /* 0x000000012d00788c */ /* 0x000fe2000bf06270 */
[----:B------:R-:W-:Y:S01]  /*26d0*/  @!PT LDS RZ, [RZ] ;  /* 0x00000000fffff984 */ /* 0x000fe20000000800 */
[----:B------:R-:W-:Y:S01]  /*26e0*/  @!PT LDS RZ, [RZ] ;  /* 0x00000000fffff984 */ /* 0x000fe20000000800 */
[----:B------:R-:W-:Y:S01]  /*26f0*/  @!PT LDS RZ, [RZ] ;  /* 0x00000000fffff984 */ /* 0x000fe20000000800 */
[----:B------:R-:W-:Y:S01]  /*2700*/  @!PT LDS RZ, [RZ] ;  /* 0x00000000fffff984 */ /* 0x000fe20000000800 */
[----:B------:R3:W-:Y:S06]  /*2710*/  MEMBAR.ALL.CTA ;  /* 0x0000000000007992 */ /* 0x0007ec0000008000 */
[----:B---3--:R-:W3:Y:S01]  /*2720*/  FENCE.VIEW.ASYNC.S ;  /* 0x00000000000073c6 */ /* 0x008ee20000000000 */
[----:B--2---:R-:W-:-:S13]  /*2730*/  LOP3.LUT P0, RZ, R6, 0x1, RZ, 0xc0, !PT ;  /* 0x0000000106ff7812 */ /* 0x004fda000780c0ff */
[----:B---3--:R-:W-:Y:S01]  /*2740*/  VOTEU.ANY UP1, P0 ;  /* 0x0000000000ff7886 */ /* 0x008fe20000020100 */
[----:B------:R-:W-:-:S13]  /*2750*/  PLOP3.LUT P0, PT, PT, PT, UP1, 0x80, 0x8 ;  /* 0x000000000008781c */ /* 0x000fda0003f0f018 */
[----:B-1----:R-:W-:Y:S02]  /*2760*/  @P0 LOP3.LUT R0, R5, 0xffff, RZ, 0xc0, !PT ;  /* 0x0000ffff05000812 */ /* 0x002fe400078ec0ff */
[----:B------:R-:W-:Y:S02]  /*2770*/  @P0 MOV R2, R4 ;  /* 0x0000000400020202 */ /* 0x000fe40000000f00 */
[----:B------:R-:W-:Y:S01]  /*2780*/  @P0 R2UR UR5, R0 ;  /* 0x00000000000502ca */ /* 0x000fe200000e0000 */
[----:B------:R-:W-:Y:S01]  /*2790*/  VIADD R0, R3, 0x130 ;  /* 0x0000013003007836 */ /* 0x000fe20000000000 */
[----:B------:R-:W-:Y:S02]  /*27a0*/  @P0 SHF.R.U32.HI R4, RZ, 0x10, R5 ;  /* 0x00000010ff040819 */ /* 0x000fe40000011605 */
[----:B------:R-:W-:Y:S02]  /*27b0*/  @P0 R2UR UR8, R2 ;  /* 0x00000000020802ca */ /* 0x000fe400000e0000 */
[----:B------:R-:W-:-:S02]  /*27c0*/  PRMT R0, RZ, 0x654, R0 ;  /* 0x00000654ff007816 */ /* 0x000fc40000000000 */
[----:B------:R-:W-:Y:S02]  /*27d0*/  @P0 R2UR UR4, R4 ;  /* 0x00000000040402ca */ /* 0x000fe400000e0000 */
[----:B------:R1:W-:Y:S03]  /*27e0*/  SYNCS.ARRIVE.TRANS64.RED.A1T0 RZ, [R0+URZ], RZ ;  /* 0x000000ff00ff79a7 */ /* 0x0003e600081004ff */
[----:B------:R-:W-:-:S04]  /*27f0*/  @UP1 UMOV UR37, UR5 ;  /* 0x0000000500251c82 */ /* 0x000fc80008000000 */
[----:B------:R-:W-:-:S04]  /*2800*/  @UP1 UMOV UR38, UR8 ;  /* 0x0000000800261c82 */ /* 0x000fc80008000000 */
[----:B------:R-:W-:Y:S01]  /*2810*/  @UP1 UMOV UR36, UR4 ;  /* 0x0000000400241c82 */ /* 0x000fe20008000000 */
[----:B------:R-:W-:Y:S05]  /*2820*/  BRA.U !UP0, `(.L_x_41) ;  /* 0x0000000108d47547 */ /* 0x000fea000b800000 */
[----:B------:R-:W2:Y:S01]  /*2830*/  LDCU.128 UR12, c[0x0][0xb10] ;  /* 0x00016200ff0c77ac */ /* 0x000ea20008000c00 */
[----:B------:R-:W3:Y:S01]  /*2840*/  LDCU UR28, c[0x0][0xb20] ;  /* 0x00016400ff1c77ac */ /* 0x000ee20008000800 */
[----:B------:R-:W4:Y:S01]  /*2850*/  LDCU UR20, c[0x0][0xb0c] ;  /* 0x00016180ff1477ac */ /* 0x000f220008000800 */
[----:B------:R-:W1:Y:S01]  /*2860*/  LDCU.64 UR10, c[0x0][0xb28] ;  /* 0x00016500ff0a77ac */ /* 0x000e620008000a00 */
[----:B------:R-:W-:Y:S02]  /*2870*/  UISETP.NE.AND UP3, UPT, UR45, 0x1, UPT ;  /* 0x000000012d00788c */ /* 0x000fe4000bf65270 */
[----:B--2---:R-:W-:Y:S02]  /*2880*/  UIMAD.WIDE.U32 UR8, UR39, UR15, URZ ;  /* 0x0000000f270872a5 */ /* 0x004fe4000f8e00ff */
[----:B------:R-:W-:Y:S02]  /*2890*/  UIMAD.WIDE.U32 UR4, UR40, UR12, URZ ;  /* 0x0000000c280472a5 */ /* 0x000fe4000f8e00ff */
[----:B------:R-:W-:-:S02]  /*28a0*/  UISETP.NE.AND UP0, UPT, UR14, 0x1, UPT ;  /* 0x000000010e00788c */ /* 0x000fc4000bf05270 */
[----:B------:R-:W-:Y:S01]  /*28b0*/  UIMAD.WIDE.U32 UR22, UR37, UR15, URZ ;  /* 0x0000000f251672a5 */ /* 0x000fe2000f8e00ff */
[----:B------:R-:W-:Y:S02]  /*28c0*/  UMOV UR8, UR9 ;  /* 0x0000000900087c82 */ /* 0x000fe40008000000 */
[----:B------:R-:W-:Y:S01]  /*28d0*/  UMOV UR4, UR5 ;  /* 0x0000000500047c82 */ /* 0x000fe20008000000 */
[----:B---3--:R-:W-:Y:S02]  /*28e0*/  USHF.R.U32.HI UR8, URZ, UR28, UR8 ;  /* 0x0000001cff087299 */ /* 0x008fe40008011608 */
[----:B----4-:R-:W-:Y:S02]  /*28f0*/  UISETP.NE.AND UP2, UPT, UR20, 0x1, UPT ;  /* 0x000000011400788c */ /* 0x010fe4000bf45270 */
[----:B------:R-:W-:Y:S02]  /*2900*/  USHF.R.U32.HI UR4, URZ, UR13, UR4 ;  /* 0x0000000dff047299 */ /* 0x000fe40008011604 */
[----:B------:R-:W-:-:S02]  /*2910*/  USEL UR5, UR39, UR8, !UP0 ;  /* 0x0000000827057287 */ /* 0x000fc4000c000000 */
[----:B------:R-:W-:Y:S02]  /*2920*/  USEL UR8, UR40, UR4, !UP2 ;  /* 0x0000000428087287 */ /* 0x000fe4000d000000 */
[----:B-1----:R-:W-:Y:S01]  /*2930*/  UIMAD.WIDE.U32 UR16, UR5, UR10, URZ ;  /* 0x0000000a051072a5 */ /* 0x002fe2000f8e00ff */
[----:B------:R-:W-:Y:S01]  /*2940*/  UMOV UR4, UR23 ;  /* 0x0000001700047c82 */ /* 0x000fe20008000000 */
[----:B------:R-:W-:Y:S02]  /*2950*/  UIMAD.WIDE.U32 UR18, UR38, UR12, URZ ;  /* 0x0000000c261272a5 */ /* 0x000fe4000f8e00ff */
[----:B------:R-:W-:-:S03]  /*2960*/  UIMAD.WIDE.U32 UR22, UR8, UR10, URZ ;  /* 0x0000000a081672a5 */ /* 0x000fc6000f8e00ff */
[----:B------:R-:W-:Y:S01]  /*2970*/  UMOV UR16, UR17 ;  /* 0x0000001100107c82 */ /* 0x000fe20008000000 */
[----:B------:R-:W-:Y:S02]  /*2980*/  USHF.R.U32.HI UR4, URZ, UR28, UR4 ;  /* 0x0000001cff047299 */ /* 0x000fe40008011604 */
[----:B------:R-:W-:Y:S01]  /*2990*/  @UP3 USHF.R.U32.HI UR5, URZ, UR11, UR16 ;  /* 0x0000000bff053299 */ /* 0x000fe20008011610 */
[----:B------:R-:W-:Y:S01]  /*29a0*/  UMOV UR18, UR19 ;  /* 0x0000001300127c82 */ /* 0x000fe20008000000 */
[----:B------:R-:W-:Y:S01]  /*29b0*/  UMOV UR22, UR23 ;  /* 0x0000001700167c82 */ /* 0x000fe20008000000 */
[----:B------:R-:W-:Y:S02]  /*29c0*/  USHF.R.U32.HI UR13, URZ, UR13, UR18 ;  /* 0x0000000dff0d7299 */ /* 0x000fe40008011612 */
[----:B------:R-:W-:Y:S02]  /*29d0*/  USEL UR4, UR37, UR4, !UP0 ;  /* 0x0000000425047287 */ /* 0x000fe4000c000000 */
[----:B------:R-:W-:-:S02]  /*29e0*/  @UP3 USHF.R.U32.HI UR8, URZ, UR11, UR22 ;  /* 0x0000000bff083299 */ /* 0x000fc40008011616 */
[----:B------:R-:W-:Y:S02]  /*29f0*/  UIMAD UR9, UR45, UR5, URZ ;  /* 0x000000052d0972a4 */ /* 0x000fe4000f8e02ff */
[----:B------:R-:W-:Y:S02]  /*2a00*/  USEL UR5, UR38, UR13, !UP2 ;  /* 0x0000000d26057287 */ /* 0x000fe4000d000000 */
[----:B------:R-:W-:Y:S02]  /*2a10*/  UIMAD UR12, UR45, UR8, URZ ;  /* 0x000000082d0c72a4 */ /* 0x000fe4000f8e02ff */
[----:B------:R-:W-:Y:S02]  /*2a20*/  UISETP.GE.AND UP0, UPT, UR4, UR9, UPT ;  /* 0x000000090400728c */ /* 0x000fe4000bf06270 */
[----:B------:R-:W-:Y:S02]  /*2a30*/  UIMAD.WIDE.U32 UR16, UR4, UR10, URZ ;  /* 0x0000000a041072a5 */ /* 0x000fe4000f8e00ff */
[----:B------:R-:W-:-:S02]  /*2a40*/  UISETP.GE.OR UP0, UPT, UR5, UR12, UP0 ;  /* 0x0000000c0500728c */ /* 0x000fc40008706670 */
        /* <DEDUP_REMOVED lines=19> */
.L_x_41:
[----:B------:R-:W2:Y:S02]  /*2b80*/  LDCU UR4, c[0x0][0xb30] ;  /* 0x00016600ff0477ac */ /* 0x000ea40008000800 */
[----:B--2---:R-:W-:-:S09]  /*2b90*/  UISETP.NE.AND UP0, UPT, UR4, 0x1, UPT ;  /* 0x000000010400788c */ /* 0x004fd2000bf05270 */
[----:B------:R-:W-:Y:S05]  /*2ba0*/  BRA.U UP0, `(.L_x_42) ;  /* 0x0000000100447547 */ /* 0x000fea000b800000 */
[----:B------:R-:W2:Y:S01]  /*2bb0*/  LDCU.128 UR12, c[0x0][0xb10] ;  /* 0x00016200ff0c77ac */ /* 0x000ea20008000c00 */
[----:B------:R-:W3:Y:S01]  /*2bc0*/  LDCU UR10, c[0x0][0xb0c] ;  /* 0x00016180ff0a77ac */ /* 0x000ee20008000800 */
[----:B------:R-:W4:Y:S01]  /*2bd0*/  LDCU UR11, c[0x0][0xb20] ;  /* 0x00016400ff0b77ac */ /* 0x000f220008000800 */
[----:B--2---:R-:W-:Y:S02]  /*2be0*/  UIMAD.WIDE.U32 UR8, UR38, UR12, URZ ;  /* 0x0000000c260872a5 */ /* 0x004fe4000f8e00ff */
[----:B------:R-:W-:Y:S02]  /*2bf0*/  UIMAD.WIDE.U32 UR4, UR37, UR15, URZ ;  /* 0x0000000f250472a5 */ /* 0x000fe4000f8e00ff */
[----:B---3--:R-:W-:Y:S02]  /*2c00*/  UISETP.NE.AND UP2, UPT, UR10, 0x1, UPT ;  /* 0x000000010a00788c */ /* 0x008fe4000bf45270 */
[----:B------:R-:W-:Y:S01]  /*2c10*/  UISETP.NE.AND UP0, UPT, UR14, 0x1, UPT ;  /* 0x000000010e00788c */ /* 0x000fe2000bf05270 */
[----:B------:R-:W-:-:S02]  /*2c20*/  UMOV UR8, UR9 ;  /* 0x0000000900087c82 */ /* 0x000fc40008000000 */
[----:B------:R-:W-:Y:S01]  /*2c30*/  UMOV UR4, UR5 ;  /* 0x0000000500047c82 */ /* 0x000fe20008000000 */
[----:B------:R-:W-:Y:S02]  /*2c40*/  USHF.R.U32.HI UR13, URZ, UR13, UR8 ;  /* 0x0000000dff0d7299 */ /* 0x000fe40008011608 */
[----:B----4-:R-:W-:Y:S02]  /*2c50*/  USHF.R.U32.HI UR4, URZ, UR11, UR4 ;  /* 0x0000000bff047299 */ /* 0x010fe40008011604 */
[----:B------:R-:W-:Y:S02]  /*2c60*/  USEL UR5, UR38, UR13, !UP2 ;  /* 0x0000000d26057287 */ /* 0x000fe4000d000000 */
[----:B------:R-:W-:-:S04]  /*2c70*/  USEL UR4, UR37, UR4, !UP0 ;  /* 0x0000000425047287 */ /* 0x000fc8000c000000 */
[----:B------:R-:W-:Y:S02]  /*2c80*/  UIADD3 UR8, UPT, UPT, UR5, -UR4, URZ ;  /* 0x8000000405087290 */ /* 0x000fe4000fffe0ff */
[----:B------:R-:W-:Y:S02]  /*2c90*/  UIADD3 UR4, UPT, UPT, -UR5, UR4, URZ ;  /* 0x0000000405047290 */ /* 0x000fe4000fffe1ff */
[----:B------:R-:W-:Y:S02]  /*2ca0*/  UIMAD UR37, UR8, UR14, UR37 ;  /* 0x0000000e082572a4 */ /* 0x000fe4000f8e0225 */
[----:B------:R-:W-:-:S12]  /*2cb0*/  UIMAD UR38, UR4, UR10, UR38 ;  /* 0x0000000a042672a4 */ /* 0x000fd8000f8e0226 */
.L_x_42:
[----:B------:R-:W-:Y:S01]  /*2cc0*/  VIADD R11, R11, 0x1 ;  /* 0x000000010b0b7836 */ /* 0x000fe20000000000 */
[----:B------:R-:W-:Y:S01]  /*2cd0*/  R2UR UR4, R52 ;  /* 0x00000000340472ca */ /* 0x000fe200000e0000 */
[----:B------:R-:W-:Y:S01]  /*2ce0*/  UIADD3 UR20, UPT, UPT, UR38, UR63, URZ ;  /* 0x0000003f26147290 */ /* 0x000fe2000fffe0ff */
[----:B------:R-:W-:Y:S02]  /*2cf0*/  PLOP3.LUT P1, PT, PT, PT, PT, 0x80, 0x8 ;  /* 0x000000000008781c */ /* 0x000fe40003f2f070 */
[----:B------:R-:W-:-:S04]  /*2d00*/  ISETP.NE.AND P0, PT, R11, 0x2, PT ;  /* 0x000000020b00780c */ /* 0x000fc80003f05270 */
[----:B-1----:R-:W-:Y:S02]  /*2d10*/  SEL R0, RZ, 0x1, P0 ;  /* 0x00000001ff007807 */ /* 0x002fe40000000000 */
[----:B------:R-:W-:Y:S02]  /*2d20*/  SEL R11, R11, RZ, P0 ;  /* 0x000000ff0b0b7207 */ /* 0x000fe40000000000 */
[----:B------:R-:W-:Y:S01]  /*2d30*/  LOP3.LUT R10, R10, R0, RZ, 0x3c, !PT ;  /* 0x000000000a0a7212 */ /* 0x000fe200078e3cff */
[----:B------:R-:W-:Y:S01]  /*2d40*/  UIADD3 UR28, UPT, UPT, UR37, UR4, URZ ;  /* 0x00000004251c7290 */ /* 0x000fe2000fffe0ff */
[----:B------:R-:W-:Y:S11]  /*2d50*/  BRA.U UP1, `(.L_x_43) ;  /* 0xfffffff101087547 */ /* 0x000ff6000b83ffff */
[----:B------:R-:W-:Y:S01]  /*2d60*/  UIADD3 UR8, UPT, UPT, UR6, 0x68, URZ ;  /* 0x0000006806087890 */ /* 0x000fe2000fffe0ff */
[----:B------:R-:W-:-:S03]  /*2d70*/  SHF.L.U32 R2, R12, 0x1f, RZ ;  /* 0x0000001f0c027819 */ /* 0x000fc600000006ff */
[----:B------:R-:W-:-:S09]  /*2d80*/  ULEA UR4, UR7, UR8, 0x3 ;  /* 0x0000000807047291 */ /* 0x000fd2000f8e18ff */
[----:B------:R-:W1:Y:S02]  /*2d90*/  SYNCS.PHASECHK.TRANS64.TRYWAIT P0, [UR4], R2 ;  /* 0x00000002ff0075a7 */ /* 0x000e640008001104 */
[----:B-1----:R-:W-:Y:S05]  /*2da0*/  @!P0 BRA `(.L_x_44) ;  /* 0x0000006800a88947 */ /* 0x002fea0003800000 */
.L_x_164:
[----:B------:R-:W-:-:S04]  /*2db0*/  UIADD3 UR4, UPT, UPT, UR7, 0x1, URZ ;  /* 0x0000000107047890 */ /* 0x000fc8000fffe0ff */
[----:B------:R-:W-:-:S04]  /*2dc0*/  UISETP.NE.AND UP0, UPT, UR4, 0xd, UPT ;  /* 0x0000000d0400788c */ /* 0x000fc8000bf05270 */
[----:B------:R-:W-:Y:S02]  /*2dd0*/  USEL UR6, URZ, 0x1, UP0 ;  /* 0x00000001ff067887 */ /* 0x000fe40008000000 */
[----:B------:R-:W-:-:S04]  /*2de0*/  USEL UR4, UR4, URZ, UP0 ;  /* 0x000000ff04047287 */ /* 0x000fc80008000000 */
[----:B------:R-:W-:Y:S01]  /*2df0*/  ULEA UR5, UR4, UR8, 0x3 ;  /* 0x0000000804057291 */ /* 0x000fe2000f8e18ff */
[----:B-1----:R-:W-:-:S04]  /*2e00*/  LOP3.LUT R2, R12, UR6, RZ, 0x3c, !PT ;  /* 0x000000060c027c12 */ /* 0x002fc8000f8e3cff */
[----:B------:R-:W-:-:S04]  /*2e10*/  SHF.L.U32 R3, R2, 0x1f, RZ ;  /* 0x0000001f02037819 */ /* 0x000fc800000006ff */
[----:B------:R-:W1:Y:S02]  /*2e20*/  SYNCS.PHASECHK.TRANS64.TRYWAIT P0, [UR5], R3 ;  /* 0x00000003ff0075a7 */ /* 0x000e640008001105 */
[----:B-1----:R-:W-:Y:S05]  /*2e30*/  @!P0 BRA `(.L_x_45) ;  /* 0x00000068009c8947 */ /* 0x002fea0003800000 */
.L_x_166:
[----:B------:R-:W-:-:S04]  /*2e40*/  UIADD3 UR4, UPT, UPT, UR4, 0x1, URZ ;  /* 0x0000000104047890 */ /* 0x000fc8000fffe0ff */
[----:B------:R-:W-:-:S04]  /*2e50*/  UISETP.NE.AND UP0, UPT, UR4, 0xd, UPT ;  /* 0x0000000d0400788c */ /* 0x000fc8000bf05270 */
[----:B------:R-:W-:Y:S02]  /*2e60*/  USEL UR6, URZ, 0x1, UP0 ;  /* 0x00000001ff067887 */ /* 0x000fe40008000000 */
[----:B------:R-:W-:-:S04]  /*2e70*/  USEL UR4, UR4, URZ, UP0 ;  /* 0x000000ff04047287 */ /* 0x000fc80008000000 */
[----:B------:R-:W-:Y:S01]  /*2e80*/  ULEA UR5, UR4, UR8, 0x3 ;  /* 0x0000000804057291 */ /* 0x000fe2000f8e18ff */
[----:B------:R-:W-:-:S04]  /*2e90*/  LOP3.LUT R2, R2, UR6, RZ, 0x3c, !PT ;  /* 0x0000000602027c12 */ /* 0x000fc8000f8e3cff */
[----:B-1----:R-:W-:-:S04]  /*2ea0*/  SHF.L.U32 R3, R2, 0x1f, RZ ;  /* 0x0000001f02037819 */ /* 0x002fc800000006ff */
[----:B------:R-:W1:Y:S02]  /*2eb0*/  SYNCS.PHASECHK.TRANS64.TRYWAIT P0, [UR5], R3 ;  /* 0x00000003ff0075a7 */ /* 0x000e640008001105 */
[----:B-1----:R-:W-:Y:S05]  /*2ec0*/  @!P0 BRA `(.L_x_46) ;  /* 0x0000006800908947 */ /* 0x002fea0003800000 */
.L_x_168:
        /* <DEDUP_REMOVED lines=9> */
.L_x_170:
        /* <DEDUP_REMOVED lines=9> */
.L_x_172:
        /* <DEDUP_REMOVED lines=9> */
.L_x_174:
        /* <DEDUP_REMOVED lines=9> */
.L_x_176:
        /* <DEDUP_REMOVED lines=9> */
.L_x_178:
        /* <DEDUP_REMOVED lines=9> */
.L_x_180:
        /* <DEDUP_REMOVED lines=9> */
.L_x_182:
        /* <DEDUP_REMOVED lines=9> */
.L_x_184:
        /* <DEDUP_REMOVED lines=9> */
.L_x_186:
[----:B------:R-:W-:-:S04]  /*33e0*/  UIADD3 UR4, UPT, UPT, UR4, 0x1, URZ ;  /* 0x0000000104047890 */ /* 0x000fc8000fffe0ff */
[----:B------:R-:W-:-:S04]  /*33f0*/  UISETP.NE.AND UP0, UPT, UR4, 0xd, UPT ;  /* 0x0000000d0400788c */ /* 0x000fc8000bf05270 */
[----:B------:R-:W-:Y:S02]  /*3400*/  USEL UR5, URZ, 0x1, UP0 ;  /* 0x00000001ff057887 */ /* 0x000fe40008000000 */
[----:B------:R-:W-:-:S04]  /*3410*/  USEL UR4, UR4, URZ, UP0 ;  /* 0x000000ff04047287 */ /* 0x000fc80008000000 */
[----:B------:R-:W-:Y:S01]  /*3420*/  ULEA UR4, UR4, UR8, 0x3 ;  /* 0x0000000804047291 */ /* 0x000fe2000f8e18ff */
[----:B------:R-:W-:-:S04]  /*3430*/  LOP3.LUT R2, R2, UR5, RZ, 0x3c, !PT ;  /* 0x0000000502027c12 */ /* 0x000fc8000f8e3cff */
[----:B------:R-:W-:Y:S01]  /*3440*/  SHF.L.U32 R2, R2, 0x1f, RZ ;  /* 0x0000001f02027819 */ /* 0x000fe200000006ff */
[----:B-1----:R-:W-:-:S07]  /*3450*/  IMAD.U32 R0, RZ, RZ, UR4 ;  /* 0x00000004ff007e24 */ /* 0x002fce000f8e00ff */
.L_x_56:
[----:B-1----:R1:W2:Y:S02]  /*3460*/  SYNCS.PHASECHK.TRANS64.TRYWAIT P0, [R0+URZ], R2 ;  /* 0x00000002000075a7 */ /* 0x0022a400080011ff */
[----:B--2---:R-:W-:Y:S05]  /*3470*/  @!P0 NANOSLEEP.SYNCS 0x989680 ;  /* 0x009896800000895d */ /* 0x004fea0003900000 */
[----:B------:R-:W2:Y:S02]  /*3480*/  @!P0 SYNCS.PHASECHK.TRANS64 P0, [R0+URZ], R2 ;  /* 0x00000002000085a7 */ /* 0x000ea400080010ff */
[----:B--2---:R-:W-:Y:S05]  /*3490*/  @P0 EXIT ;  /* 0x000000000000094d */ /* 0x004fea0003800000 */
[----:B------:R-:W-:Y:S05]  /*34a0*/  BRA `(.L_x_56) ;  /* 0xfffffffc00ec7947 */ /* 0x000fea000383ffff */
.L_x_23:
[----:B------:R-:W-:-:S04]  /*34b0*/  UISETP.NE.AND UP0, UPT, UR47, URZ, UPT ;  /* 0x000000ff2f00728c */ /* 0x000fc8000bf05270 */
[----:B------:R-:W-:-:S09]  /*34c0*/  UISETP.NE.OR UP0, UPT, UR25, 0x1, UP0 ;  /* 0x000000011900788c */ /* 0x000fd20008705670 */
[----:B------:R-:W-:Y:S05]  /*34d0*/  BRA.U UP0, `(.L_x_57) ;  /* 0x0000000500487547 */ /* 0x000fea000b800000 */
[----:B------:R-:W-:Y:S01]  /*34e0*/  ISETP.GE.U32.AND P2, PT, R0, 0x10, PT ;  /* 0x000000100000780c */ /* 0x000fe20003f46070 */
[----:B------:R-:W-:Y:S01]  /*34f0*/  IMAD.MOV.U32 R12, RZ, RZ, 0x1 ;  /* 0x00000001ff0c7424 */ /* 0x000fe200078e00ff */
[----:B------:R-:W-:Y:S02]  /*3500*/  CS2R R10, SRZ ;  /* 0x00000000000a7805 */ /* 0x000fe4000001ff00 */
[----:B------:R-:W-:Y:S01]  /*3510*/  CS2R R8, SRZ ;  /* 0x0000000000087805 */ /* 0x000fe2000001ff00 */
[----:B------:R-:W-:Y:S01]  /*3520*/  UMOV UR6, 0x400 ;  /* 0x0000040000067882 */ /* 0x000fe20000000000 */
[----:B------:R-:W-:Y:S01]  /*3530*/  UMOV UR5, URZ ;  /* 0x000000ff00057c82 */ /* 0x000fe20008000000 */
[----:B------:R-:W-:-:S12]  /*3540*/  ULEA UR6, UR47, UR6, 0x18 ;  /* 0x000000062f067291 */ /* 0x000fd8000f8ec0ff */
.L_x_61:
[----:B------:R-:W-:Y:S02]  /*3550*/  LEA R2, R8, UR6, 0x3 ;  /* 0x0000000608027c11 */ /* 0x000fe4000f8e18ff */
[----:B------:R-:W-:-:S03]  /*3560*/  SHF.L.U32 R4, R9, 0x1f, RZ ;  /* 0x0000001f09047819 */ /* 0x000fc600000006ff */
[----:B------:R-:W-:Y:S01]  /*3570*/  VIADD R5, R2, 0x190 ;  /* 0x0000019002057836 */ /* 0x000fe20000000000 */
[----:B------:R-:W1:Y:S02]  /*3580*/  SYNCS.PHASECHK.TRANS64.TRYWAIT P0, [R2+URZ+0x180], R4 ;  /* 0x00018004020075a7 */ /* 0x000e6400080011ff */
[----:B-1----:R-:W-:Y:S05]  /*3590*/  @!P0 BRA `(.L_x_58) ;  /* 0x0000006400cc8947 */ /* 0x002fea0003800000 */
.L_x_187:
[----:B------:R-:W-:Y:S01]  /*35a0*/  ULEA UR4, UR5, UR6, 0x3 ;  /* 0x0000000605047291 */ /* 0x000fe2000f8e18ff */
[----:B-1----:R-:W-:Y:S01]  /*35b0*/  PRMT R2, RZ, 0x654, R5 ;  /* 0x00000654ff027816 */ /* 0x002fe20000000005 */
[----:B------:R-:W-:Y:S01]  /*35c0*/  @!P2 IMAD.MOV.U32 R4, RZ, RZ, 0x10 ;  /* 0x00000010ff04a424 */ /* 0x000fe200078e00ff */
[----:B------:R-:W-:Y:S01]  /*35d0*/  SHF.L.U32 R5, R12, 0x1f, RZ ;  /* 0x0000001f0c057819 */ /* 0x000fe200000006ff */
[----:B------:R-:W-:Y:S01]  /*35e0*/  UIADD3 UR7, UPT, UPT, UR4, 0x120, URZ ;  /* 0x0000012004077890 */ /* 0x000fe2000fffe0ff */
[----:B------:R1:W-:Y:S05]  /*35f0*/  SYNCS.ARRIVE.TRANS64.RED.A1T0 RZ, [R2+URZ], RZ ;  /* 0x000000ff02ff79a7 */ /* 0x0003ea00081004ff */
[----:B------:R-:W-:Y:S01]  /*3600*/  IMAD.U32 R6, RZ, RZ, UR7 ;  /* 0x00000007ff067e24 */ /* 0x000fe2000f8e00ff */
[----:B------:R-:W2:Y:S04]  /*3610*/  SYNCS.PHASECHK.TRANS64.TRYWAIT P0, [UR4+0x130], R5 ;  /* 0x00013005ff0075a7 */ /* 0x000ea80008001104 */
[----:B------:R-:W-:Y:S01]  /*3620*/  PRMT R6, R0, 0x654, R6 ;  /* 0x0000065400067816 */ /* 0x000fe20000000006 */
[----:B-12---:R-:W-:Y:S06]  /*3630*/  @!P0 BRA `(.L_x_59) ;  /* 0x0000006400b88947 */ /* 0x006fec0003800000 */
.L_x_189:
[----:B------:R-:W-:Y:S01]  /*3640*/  ULEA UR8, UR5, UR6, 0x4 ;  /* 0x0000000605087291 */ /* 0x000fe2000f8e20ff */
[----:B------:R-:W-:Y:S01]  /*3650*/  SEL R3, R6, R3, !P2 ;  /* 0x0000000306037207 */ /* 0x000fe20005000000 */
[----:B------:R-:W-:Y:S01]  /*3660*/  UIADD3 UR9, UPT, UPT, UR4, 0x120, URZ ;  /* 0x0000012004097890 */ /* 0x000fe2000fffe0ff */
[----:B-1----:R-:W-:Y:S01]  /*3670*/  LEA R2, R11, UR6, 0x3 ;  /* 0x000000060b027c11 */ /* 0x002fe2000f8e18ff */
[----:B------:R-:W-:Y:S01]  /*3680*/  UIADD3 UR8, UPT, UPT, UR8, 0x1b0, URZ ;  /* 0x000001b008087890 */ /* 0x000fe2000fffe0ff */
[----:B------:R1:W-:Y:S01]  /*3690*/  @!P2 SYNCS.ARRIVE.TRANS64.RED RZ, [R3+URZ], R4 ;  /* 0x0000000403ffa9a7 */ /* 0x0003e200080004ff */
[----:B------:R-:W-:Y:S01]  /*36a0*/  UIADD3 UR4, UPT, UPT, UR5, 0x1, URZ ;  /* 0x0000000105047890 */ /* 0x000fe2000fffe0ff */
[----:B------:R-:W-:-:S03]  /*36b0*/  VIADD R8, R8, 0x1 ;  /* 0x0000000108087836 */ /* 0x000fc60000000000 */
[----:B------:R-:W-:Y:S02]  /*36c0*/  UISETP.NE.AND UP0, UPT, UR4, 0x2, UPT ;  /* 0x000000020400788c */ /* 0x000fe4000bf05270 */
[----:B------:R-:W-:Y:S01]  /*36d0*/  ISETP.NE.AND P0, PT, R8, 0x2, PT ;  /* 0x000000020800780c */ /* 0x000fe20003f05270 */
[----:B------:R-:W-:Y:S06]  /*36e0*/  UGETNEXTWORKID.BROADCAST [UR8], [UR9] ;  /* 0x00000000080073ca */ /* 0x000fec0008000100 */
[----:B------:R-:W-:Y:S02]  /*36f0*/  USEL UR7, URZ, 0x1, UP0 ;  /* 0x00000001ff077887 */ /* 0x000fe40008000000 */
[----:B------:R-:W-:-:S04]  /*3700*/  USEL UR5, UR4, URZ, UP0 ;  /* 0x000000ff04057287 */ /* 0x000fc80008000000 */
[----:B------:R-:W-:Y:S02]  /*3710*/  LOP3.LUT R12, R12, UR7, RZ, 0x3c, !PT ;  /* 0x000000070c0c7c12 */ /* 0x000fe4000f8e3cff */
[----:B-1----:R-:W-:-:S04]  /*3720*/  SHF.L.U32 R4, R10, 0x1f, RZ ;  /* 0x0000001f0a047819 */ /* 0x002fc800000006ff */
[----:B------:R-:W1:Y:S02]  /*3730*/  SYNCS.PHASECHK.TRANS64.TRYWAIT P1, [R2+URZ+0x120], R4 ;  /* 0x00012004020075a7 */ /* 0x000e6400080211ff */
[----:B-1----:R-:W-:Y:S05]  /*3740*/  @!P1 BRA `(.L_x_60) ;  /* 0x00000064008c9947 */ /* 0x002fea0003800000 */
.L_x_190:
[C---:B-1----:R-:W-:Y:S01]  /*3750*/  LEA R4, R11.reuse, UR6, 0x4 ;  /* 0x000000060b047c11 */ /* 0x042fe2000f8e20ff */
[----:B------:R-:W-:Y:S01]  /*3760*/  VIADD R2, R2, 0x130 ;  /* 0x0000013002027836 */ /* 0x000fe20000000000 */
[----:B------:R-:W-:Y:S01]  /*3770*/  SEL R8, R8, RZ, P0 ;  /* 0x000000ff08087207 */ /* 0x000fe20000000000 */
[----:B------:R-:W-:-:S03]  /*3780*/  VIADD R11, R11, 0x1 ;  /* 0x000000010b0b7836 */ /* 0x000fc60000000000 */
[----:B------:R-:W1:Y:S01]  /*3790*/  LDS.128 R4, [R4+0x1b0] ;  /* 0x0001b00004047984 */ /* 0x000e620000000c00 */
[----:B------:R-:W-:Y:S02]  /*37a0*/  PRMT R2, RZ, 0x654, R2 ;  /* 0x00000654ff027816 */ /* 0x000fe40000000002 */
[C---:B------:R-:W-:Y:S01]  /*37b0*/  ISETP.NE.AND P1, PT, R11.reuse, 0x2, PT ;  /* 0x000000020b00780c */ /* 0x040fe20003f25270 */
[----:B------:R-:W-:Y:S01]  /*37c0*/  @!PT LDS RZ, [RZ] ;  /* 0x00000000fffff984 */ /* 0x000fe20000000800 */
[----:B------:R-:W-:Y:S01]  /*37d0*/  @!PT LDS RZ, [RZ] ;  /* 0x00000000fffff984 */ /* 0x000fe20000000800 */
[----:B------:R-:W-:Y:S01]  /*37e0*/  @!PT LDS RZ, [RZ] ;  /* 0x00000000fffff984 */ /* 0x000fe20000000800 */
[----:B------:R-:W-:Y:S01]  /*37f0*/  @!PT LDS RZ, [RZ] ;  /* 0x00000000fffff984 */ /* 0x000fe20000000800 */
[----:B------:R2:W-:Y:S06]  /*3800*/  MEMBAR.ALL.CTA ;  /* 0x0000000000007992 */ /* 0x0005ec0000008000 */
[----:B--2---:R-:W2:Y:S01]  /*3810*/  FENCE.VIEW.ASYNC.S ;  /* 0x00000000000073c6 */ /* 0x004ea20000000000 */
[----:B------:R-:W-:Y:S01]  /*3820*/  SEL R11, R11, RZ, P1 ;  /* 0x000000ff0b0b7207 */ /* 0x000fe20000800000 */
[----:B--2---:R2:W-:Y:S01]  /*3830*/  SYNCS.ARRIVE.TRANS64.RED.A1T0 RZ, [R2+URZ], RZ ;  /* 0x000000ff02ff79a7 */ /* 0x0045e200081004ff */
[----:B-1----:R-:W-:-:S02]  /*3840*/  LOP3.LUT P3, RZ, R6, 0x1, RZ, 0xc0, !PT ;  /* 0x0000000106ff7812 */ /* 0x002fc4000786c0ff */
[----:B------:R-:W-:-:S04]  /*3850*/  SEL R4, RZ, 0x1, P1 ;  /* 0x00000001ff047807 */ /* 0x000fc80000800000 */
[----:B------:R-:W-:Y:S02]  /*3860*/  LOP3.LUT R10, R10, R4, RZ, 0x3c, !PT ;  /* 0x000000040a0a7212 */ /* 0x000fe400078e3cff */
[----:B--2---:R-:W-:-:S04]  /*3870*/  SEL R2, RZ, 0x1, P0 ;  /* 0x00000001ff027807 */ /* 0x004fc80000000000 */
[----:B------:R-:W-:Y:S01]  /*3880*/  LOP3.LUT R9, R9, R2, RZ, 0x3c, !PT ;  /* 0x0000000209097212 */ /* 0x000fe200078e3cff */
[----:B------:R-:W-:Y:S06]  /*3890*/  @P3 BRA `(.L_x_61) ;  /* 0xfffffffc002c3947 */ /* 0x000fec000383ffff */
[----:B------:R-:W-:Y:S01]  /*38a0*/  ULEA UR4, UR5, UR6, 0x3 ;  /* 0x0000000605047291 */ /* 0x000fe2000f8e18ff */
[----:B------:R-:W-:-:S08]  /*38b0*/  SHF.L.U32 R2, R12, 0x1f, RZ ;  /* 0x0000001f0c027819 */ /* 0x000fd000000006ff */
[----:B------:R-:W1:Y:S02]  /*38c0*/  SYNCS.PHASECHK.TRANS64 P0, [UR4+0x130], R2 ;  /* 0x00013002ff0075a7 */ /* 0x000e640008001004 */
[----:B-1----:R-:W-:Y:S05]  /*38d0*/  @P0 BRA `(.L_x_62) ;  /* 0x0000000000080947 */ /* 0x002fea0003800000 */
[----:B------:R-:W1:Y:S02]  /*38e0*/  SYNCS.PHASECHK.TRANS64.TRYWAIT P0, [UR4+0x130], R2 ;  /* 0x00013002ff0075a7 */ /* 0x000e640008001104 */
[----:B-1----:R-:W-:Y:S05]  /*38f0*/  @!P0 BRA `(.L_x_63) ;  /* 0x0000006400348947 */ /* 0x002fea0003800000 */
.L_x_62:
[----:B------:R-:W-:-:S04]  /*3900*/  UIADD3 UR7, UPT, UPT, UR5, 0x1, URZ ;  /* 0x0000000105077890 */ /* 0x000fc8000fffe0ff */
[----:B------:R-:W-:-:S04]  /*3910*/  UISETP.NE.AND UP0, UPT, UR7, 0x2, UPT ;  /* 0x000000020700788c */ /* 0x000fc8000bf05270 */
[----:B------:R-:W-:Y:S02]  /*3920*/  USEL UR8, URZ, 0x1, UP0 ;  /* 0x00000001ff087887 */ /* 0x000fe40008000000 */
[----:B------:R-:W-:-:S04]  /*3930*/  USEL UR7, UR7, URZ, UP0 ;  /* 0x000000ff07077287 */ /* 0x000fc80008000000 */
[----:B------:R-:W-:Y:S01]  /*3940*/  ULEA UR7, UR7, UR6, 0x3 ;  /* 0x0000000607077291 */ /* 0x000fe2000f8e18ff */
[----:B-1----:R-:W-:-:S04]  /*3950*/  LOP3.LUT R2, R12, UR8, RZ, 0x3c, !PT ;  /* 0x000000080c027c12 */ /* 0x002fc8000f8e3cff */
[----:B------:R-:W-:-:S04]  /*3960*/  SHF.L.U32 R0, R2, 0x1f, RZ ;  /* 0x0000001f02007819 */ /* 0x000fc800000006ff */
[----:B------:R-:W1:Y:S02]  /*3970*/  SYNCS.PHASECHK.TRANS64 P0, [UR7+0x130], R0 ;  /* 0x00013000ff0075a7 */ /* 0x000e640008001007 */
[----:B-1----:R-:W-:Y:S05]  /*3980*/  @P0 EXIT ;  /* 0x000000000000094d */ /* 0x002fea0003800000 */
[----:B------:R-:W-:Y:S02]  /*3990*/  SHF.L.U32 R2, R2, 0x1f, RZ ;  /* 0x0000001f02027819 */ /* 0x000fe400000006ff */
[----:B------:R-:W-:-:S07]  /*39a0*/  MOV R0, UR7 ;  /* 0x0000000700007c02 */ /* 0x000fce0008000f00 */
.L_x_64:
[----:B-1----:R1:W2:Y:S02]  /*39b0*/  SYNCS.PHASECHK.TRANS64.TRYWAIT P0, [R0+URZ+0x130], R2 ;  /* 0x00013002000075a7 */ /* 0x0022a400080011ff */
[----:B--2---:R-:W-:Y:S05]  /*39c0*/  @!P0 NANOSLEEP.SYNCS 0x989680 ;  /* 0x009896800000895d */ /* 0x004fea0003900000 */
[----:B------:R-:W2:Y:S02]  /*39d0*/  @!P0 SYNCS.PHASECHK.TRANS64 P0, [R0+URZ+0x130], R2 ;  /* 0x00013002000085a7 */ /* 0x000ea400080010ff */
[----:B--2---:R-:W-:Y:S05]  /*39e0*/  @P0 EXIT ;  /* 0x000000000000094d */ /* 0x004fea0003800000 */
[----:B------:R-:W-:Y:S05]  /*39f0*/  BRA `(.L_x_64) ;  /* 0xfffffffc00ec7947 */ /* 0x000fea000383ffff */
.L_x_57:
[----:B------:R-:W-:Y:S05]  /*3a00*/  BRA.U UP4, `(.L_x_65) ;  /* 0x0000001104d87547 */ /* 0x000fea000b800000 */
[----:B------:R-:W-:Y:S01]  /*3a10*/  UMOV UR4, 0x40 ;  /* 0x0000004000047882 */ /* 0x000fe20000000000 */
[----:B------:R-:W-:Y:S01]  /*3a20*/  NOP ;  /* 0x0000000000007918 */ /* 0x000fe20000000000 */
[----:B------:R-:W-:Y:S01]  /*3a30*/  ULEA UR5, UR47, UR4, 0x18 ;  /* 0x000000042f057291 */ /* 0x000fe2000f8ec0ff */
[----:B------:R-:W-:Y:S02]  /*3a40*/  UMOV UR6, 0x400 ;  /* 0x0000040000067882 */ /* 0x000fe40000000000 */
[----:B------:R-:W-:-:S06]  /*3a50*/  ULEA UR6, UR47, UR6, 0x18 ;  /* 0x000000062f067291 */ /* 0x000fcc000f8ec0ff */
[----:B------:R-:W1:Y:S02]  /*3a60*/  LDS.U8 R0, [UR5+0x1c] ;  /* 0x00001c05ff007984 */ /* 0x000e640008000000 */
[----:B-1----:R-:W-:-:S13]  /*3a70*/  ISETP.NE.AND P0, PT, R0, RZ, PT ;  /* 0x000000ff0000720c */ /* 0x002fda0003f05270 */
[----:B------:R-:W-:Y:S05]  /*3a80*/  @P0 BRA `(.L_x_66) ;  /* 0x0000000400080947 */ /* 0x000fea0003800000 */
[----:B------:R-:W-:Y:S02]  /*3a90*/  UISETP.NE.U32.AND UP1, UPT, UR48, 0x1, UPT ;  /* 0x000000013000788c */ /* 0x000fe4000bf25070 */
[----:B------:R-:W-:-:S07]  /*3aa0*/  UIADD3 UR7, UPT, UPT, UR5, 0x8, URZ ;  /* 0x0000000805077890 */ /* 0x000fce000fffe0ff */
[----:B------:R-:W-:Y:S05]  /*3ab0*/  BRA.U !UP1, `(.L_x_67) ;  /* 0x00000001099c7547 */ /* 0x000fea000b800000 */
[----:B------:R-:W-:Y:S01]  /*3ac0*/  ELECT P0, URZ, PT ;  /* 0x0000000000ff782f */ /* 0x000fe20003800000 */
[----:B------:R-:W-:-:S12]  /*3ad0*/  BSSY B0, `(.L_x_67) ;  /* 0x0000025000007945 */ /* 0x000fd80003800000 */
[----:B------:R-:W-:Y:S05]  /*3ae0*/  @!P0 BRA `(.L_x_68) ;  /* 0x00000000008c8947 */ /* 0x000fea0003800000 */
[----:B------:R-:W-:-:S05]  /*3af0*/  UMOV UR4, 0x10 ;  /* 0x0000001000047882 */ /* 0x000fca0000000000 */
[----:B------:R-:W-:Y:S04]  /*3b00*/  DEPBAR.LE SB1, 0x36 ;  /* 0x00009d800000791a */ /* 0x000fe80000000000 */
[----:B------:R-:W1:Y:S02]  /*3b10*/  UTCATOMSWS.2CTA.FIND_AND_SET.ALIGN UP0, UR4, UR4 ;  /* 0x00000004000475e3 */ /* 0x000e640008200800 */
[----:B-1----:R-:W-:Y:S01]  /*3b20*/  MOV R10, UR4 ;  /* 0x00000004000a7c02 */ /* 0x002fe20008000f00 */
[----:B------:R-:W-:Y:S06]  /*3b30*/  BRA.U UP0, `(.L_x_69) ;  /* 0x0000000100187547 */ /* 0x000fec000b800000 */
.L_x_70:
[----:B------:R-:W-:Y:S05]  /*3b40*/  NANOSLEEP 0x64 ;  /* 0x000000640000795d */ /* 0x000fea0003800000 */
[----:B------:R-:W-:-:S05]  /*3b50*/  UMOV UR4, 0x10 ;  /* 0x0000001000047882 */ /* 0x000fca0000000000 */
[----:B------:R-:W-:Y:S04]  /*3b60*/  DEPBAR.LE SB1, 0x36 ;  /* 0x00009d800000791a */ /* 0x000fe80000000000 */
[----:B------:R-:W1:Y:S02]  /*3b70*/  UTCATOMSWS.2CTA.FIND_AND_SET.ALIGN UP0, UR4, UR4 ;  /* 0x00000004000475e3 */ /* 0x000e640008200800 */
[----:B-1----:R-:W-:Y:S01]  /*3b80*/  MOV R10, UR4 ;  /* 0x00000004000a7c02 */ /* 0x002fe20008000f00 */
[----:B------:R-:W-:Y:S05]  /*3b90*/  BRA.U !UP0, `(.L_x_70) ;  /* 0xfffffffd08e87547 */ /* 0x000fea000b83ffff */
.L_x_69:
[----:B------:R-:W1:Y:S01]  /*3ba0*/  LDS R6, [UR5+0x10] ;  /* 0x00001005ff067984 */ /* 0x000e620008000800 */
[----:B------:R-:W-:Y:S01]  /*3bb0*/  IMAD.U32 R0, RZ, RZ, UR6 ;  /* 0x00000006ff007e24 */ /* 0x000fe2000f8e00ff */
[----:B------:R-:W-:-:S03]  /*3bc0*/  MOV R4, UR49 ;  /* 0x0000003100047c02 */ /* 0x000fc60008000f00 */
[----:B------:R-:W-:Y:S01]  /*3bd0*/  VIADD R0, R0, 0x1d0 ;  /* 0x000001d000007836 */ /* 0x000fe20000000000 */
[----:B-1----:R-:W-:-:S04]  /*3be0*/  SHF.L.U32 R6, R6, 0x1f, RZ ;  /* 0x0000001f06067819 */ /* 0x002fc800000006ff */
[----:B------:R-:W1:Y:S02]  /*3bf0*/  SYNCS.PHASECHK.TRANS64.TRYWAIT P0, [UR5+0x8], R6 ;  /* 0x00000806ff0075a7 */ /* 0x000e640008001105 */
[----:B-1----:R-:W-:Y:S05]  /*3c00*/  @P0 BRA `(.L_x_71) ;  /* 0x0000000000080947 */ /* 0x002fea0003800000 */
[----:B------:R-:W1:Y:S02]  /*3c10*/  SYNCS.PHASECHK.TRANS64.TRYWAIT P0, [UR5+0x8], R6 ;  /* 0x00000806ff0075a7 */ /* 0x000e640008001105 */
[----:B-1----:R-:W-:Y:S05]  /*3c20*/  @!P0 BRA `(.L_x_72) ;  /* 0x0000006000808947 */ /* 0x002fea0003800000 */
.L_x_71:
[----:B------:R-:W-:Y:S01]  /*3c30*/  PRMT R4, R4, 0x654, R0 ;  /* 0x0000065404047816 */ /* 0x000fe20000000000 */
[----:B------:R-:W-:Y:S01]  /*3c40*/  HFMA2 R0, -RZ, RZ, 0, 5.9604644775390625e-08 ;  /* 0x00000001ff007431 */ /* 0x000fe200000001ff */
[----:B------:R-:W-:Y:S01]  /*3c50*/  UPRMT UR4, UR49, 0x654, UR7 ;  /* 0x0000065431047896 */ /* 0x000fe20008000007 */
[----:B------:R-:W-:Y:S02]  /*3c60*/  IMAD.MOV.U32 R8, RZ, RZ, 0xffff ;  /* 0x0000ffffff087424 */ /* 0x000fe400078e00ff */
[----:B-1----:R-:W-:Y:S02]  /*3c70*/  IMAD.MOV.U32 R6, RZ, RZ, 0x4 ;  /* 0x00000004ff067424 */ /* 0x002fe400078e00ff */
[----:B------:R-:W-:Y:S01]  /*3c80*/  IMAD.SHL.U32 R9, R10, 0x20, RZ ;  /* 0x000000200a097824 */ /* 0x000fe200078e00ff */
[----:B------:R-:W-:Y:S02]  /*3c90*/  MOV R5, UR4 ;  /* 0x0000000400057c02 */ /* 0x000fe40008000f00 */
[-C--:B------:R-:W-:Y:S01]  /*3ca0*/  SHF.L.U32 R8, R8, R10.reuse, RZ ;  /* 0x0000000a08087219 */ /* 0x080fe200000006ff */
[----:B------:R1:W-:Y:S01]  /*3cb0*/  SYNCS.ARRIVE.TRANS64.RED RZ, [UR4], R6 ;  /* 0x00000006ffff79a7 */ /* 0x0003e20008000404 */
[----:B------:R-:W-:Y:S01]  /*3cc0*/  SHF.L.U32 R7, R0, R10, RZ ;  /* 0x0000000a00077219 */ /* 0x000fe200000006ff */
[----:B------:R1:W-:Y:S04]  /*3cd0*/  STS [UR6+0x1d0], R9 ;  /* 0x0001d009ff007988 */ /* 0x0003e80008000806 */
[----:B------:R1:W-:Y:S04]  /*3ce0*/  STAS [R4.64], R10 ;  /* 0x0000000a04007dbd */ /* 0x0003e8000c0008ff */
[----:B------:R1:W-:Y:S04]  /*3cf0*/  ATOMS.OR RZ, [UR5+0x14], R8 ;  /* 0x00001408ffff798c */ /* 0x0003e8000b000005 */
[----:B------:R1:W-:Y:S04]  /*3d00*/  ATOMS.OR RZ, [UR5+0x18], R7 ;  /* 0x00001807ffff798c */ /* 0x0003e8000b000005 */
[----:B------:R1:W-:Y:S02]  /*3d10*/  ATOMS.XOR RZ, [UR5+0x10], R0 ;  /* 0x00001000ffff798c */ /* 0x0003e4000b800005 */
.L_x_68:
[----:B------:R-:W-:Y:S05]  /*3d20*/  BSYNC B0 ;  /* 0x0000000000007941 */ /* 0x000fea0003800000 */
.L_x_67:
[----:B------:R-:W-:Y:S05]  /*3d30*/  BRA.U UP1, `(.L_x_73) ;  /* 0x00000001016c7547 */ /* 0x000fea000b800000 */
[----:B------:R-:W-:-:S03]  /*3d40*/  UMOV UR4, 0xffffffff ;  /* 0xffffffff00047882 */ /* 0x000fc60000000000 */
[----:B------:R-:W-:Y:S05]  /*3d50*/  BRA.DIV UR4, `(.L_x_74) ;  /* 0x00000062044c7947 */ /* 0x000fea000b800000 */
[----:B------:R-:W-:-:S13]  /*3d60*/  ELECT P6, URZ, PT ;  /* 0x0000000000ff782f */ /* 0x000fda00038c0000 */
.L_x_194:
[----:B------:R-:W-:Y:S05]  /*3d70*/  @!P6 BRA `(.L_x_73) ;  /* 0x00000000005ce947 */ /* 0x000fea0003800000 */
[----:B-1----:R-:W1:Y:S02]  /*3d80*/  LDS R4, [UR5+0x10] ;  /* 0x00001005ff047984 */ /* 0x002e640008000800 */
[----:B-1----:R-:W-:-:S04]  /*3d90*/  SHF.L.U32 R4, R4, 0x1f, RZ ;  /* 0x0000001f04047819 */ /* 0x002fc800000006ff */
[----:B------:R-:W1:Y:S02]  /*3da0*/  SYNCS.PHASECHK.TRANS64.TRYWAIT P0, [UR5+0x8], R4 ;  /* 0x00000804ff0075a7 */ /* 0x000e640008001105 */
[----:B-1----:R-:W-:Y:S05]  /*3db0*/  @P0 BRA `(.L_x_75) ;  /* 0x0000000000080947 */ /* 0x002fea0003800000 */
[----:B------:R-:W1:Y:S02]  /*3dc0*/  SYNCS.PHASECHK.TRANS64.TRYWAIT P0, [UR5+0x8], R4 ;  /* 0x00000804ff0075a7 */ /* 0x000e640008001105 */
[----:B-1----:R-:W-:Y:S05]  /*3dd0*/  @!P0 BRA `(.L_x_76) ;  /* 0x00000060004c8947 */ /* 0x002fea0003800000 */
.L_x_75:
[----:B------:R-:W2:Y:S01]  /*3de0*/  LDS R6, [UR6+0x1d0] ;  /* 0x0001d006ff067984 */ /* 0x000ea20008000800 */
[----:B-1----:R-:W-:Y:S02]  /*3df0*/  HFMA2 R0, -RZ, RZ, 0, 5.9604644775390625e-08 ;  /* 0x00000001ff007431 */ /* 0x002fe400000001ff */
[----:B------:R-:W-:Y:S01]  /*3e00*/  IMAD.MOV.U32 R4, RZ, RZ, 0xffff ;  /* 0x0000ffffff047424 */ /* 0x000fe200078e00ff */
[----:B------:R-:W-:Y:S01]  /*3e10*/  UPRMT UR4, UR49, 0x654, UR7 ;  /* 0x0000065431047896 */ /* 0x000fe20008000007 */
[----:B--2---:R-:W-:-:S03]  /*3e20*/  IMAD.SHL.U32 R5, R6, 0x20, RZ ;  /* 0x0000002006057824 */ /* 0x004fc600078e00ff */
[-C--:B------:R-:W-:Y:S02]  /*3e30*/  SHF.L.U32 R4, R4, R6.reuse, RZ ;  /* 0x0000000604047219 */ /* 0x080fe400000006ff */
[----:B------:R-:W-:Y:S01]  /*3e40*/  SHF.L.U32 R6, R0, R6, RZ ;  /* 0x0000000600067219 */ /* 0x000fe200000006ff */
[----:B------:R2:W-:Y:S04]  /*3e50*/  STS [UR6+0x1d0], R5 ;  /* 0x0001d005ff007988 */ /* 0x0005e80008000806 */
[----:B------:R2:W-:Y:S04]  /*3e60*/  ATOMS.OR RZ, [UR5+0x14], R4 ;  /* 0x00001404ffff798c */ /* 0x0005e8000b000005 */
[----:B------:R2:W-:Y:S01]  /*3e70*/  ATOMS.OR RZ, [UR5+0x18], R6 ;  /* 0x00001806ffff798c */ /* 0x0005e2000b000005 */
[----:B------:R-:W-:Y:S03]  /*3e80*/  SYNCS.ARRIVE.TRANS64.RED.A1T0 RZ, [UR4], RZ ;  /* 0x000000ffffff79a7 */ /* 0x000fe60008100404 */
[----:B------:R2:W-:Y:S01]  /*3e90*/  ATOMS.XOR RZ, [UR5+0x10], R0 ;  /* 0x00001000ffff798c */ /* 0x0005e2000b800005 */
[----:B------:R-:W-:Y:S05]  /*3ea0*/  BRA `(.L_x_73) ;  /* 0x0000000000107947 */ /* 0x000fea0003800000 */
.L_x_66:
[----:B------:R-:W-:Y:S02]  /*3eb0*/  MOV R0, 0xffffffff ;  /* 0xffffffff00007802 */ /* 0x000fe40000000f00 */
[----:B------:R-:W-:-:S03]  /*3ec0*/  MOV R4, 0x3ef0 ;  /* 0x00003ef000047802 */ /* 0x000fc60000000f00 */
[----:B------:R1:W-:Y:S04]  /*3ed0*/  STS [UR6+0x1d0], R0 ;  /* 0x0001d000ff007988 */ /* 0x0003e80008000806 */
[----:B-1---5:R-:W-:Y:S05]  /*3ee0*/  CALL.REL.NOINC `($__internal_1_$__cuda_sm10x_tcgen05_guardrail_trap_phase_invalid_during_alloc) ;  /* 0x0000006800207944 */ /* 0x022fea0003c00000 */
.L_x_73:
[----:B------:R-:W-:Y:S05]  /*3ef0*/  WARPSYNC.ALL ;  /* 0x0000000000007948 */ /* 0x000fea0003800000 */
[----:B------:R-:W3:Y:S01]  /*3f00*/  S2UR UR4, SR_CgaCtaId ;  /* 0x00000000000479c3 */ /* 0x000ee20000008800 */
[----:B------:R-:W-:Y:S01]  /*3f10*/  UMOV UR26, 0x400 ;  /* 0x00000400001a7882 */ /* 0x000fe20000000000 */
[----:B------:R-:W-:-:S06]  /*3f20*/  NOP ;  /* 0x0000000000007918 */ /* 0x000fcc0000000000 */
[----:B------:R-:W-:Y:S06]  /*3f30*/  BAR.ARV 0x6, 0xa0 ;  /* 0x0182800000007b1d */ /* 0x000fec0000002000 */
[----:B------:R-:W4:Y:S01]  /*3f40*/  LDCU UR6, c[0x0][0x38c] ;  /* 0x00007180ff0677ac */ /* 0x000f220008000800 */
[----:B------:R-:W-:Y:S01]  /*3f50*/  LOP3.LUT R3, R3, 0xffff, RZ, 0xc0, !PT ;  /* 0x0000ffff03037812 */ /* 0x000fe200078ec0ff */
[----:B-1----:R-:W-:Y:S01]  /*3f60*/  IMAD.MOV.U32 R9, RZ, RZ, 0x1 ;  /* 0x00000001ff097424 */ /* 0x002fe200078e00ff */
[----:B------:R-:W-:Y:S01]  /*3f70*/  LOP3.LUT R2, R2, 0xffff, RZ, 0xc0, !PT ;  /* 0x0000ffff02027812 */ /* 0x000fe200078ec0ff */
[----:B------:R-:W-:Y:S01]  /*3f80*/  IMAD.MOV.U32 R8, RZ, RZ, RZ ;  /* 0x000000ffff087224 */ /* 0x000fe200078e00ff */
[----:B------:R-:W-:Y:S01]  /*3f90*/  R2UR UR28, R3 ;  /* 0x00000000031c72ca */ /* 0x000fe200000e0000 */
[----:B------:R-:W-:Y:S01]  /*3fa0*/  UMOV UR32, URZ ;  /* 0x000000ff00207c82 */ /* 0x000fe20008000000 */
[----:B------:R-:W-:-:S02]  /*3fb0*/  R2UR UR42, R2 ;  /* 0x00000000022a72ca */ /* 0x000fc400000e0000 */
[----:B------:R-:W-:Y:S01]  /*3fc0*/  CS2R R2, SRZ ;  /* 0x0000000000027805 */ /* 0x000fe2000001ff00 */
[----:B------:R-:W-:Y:S01]  /*3fd0*/  UMOV UR23, URZ ;  /* 0x000000ff00177c82 */ /* 0x000fe20008000000 */
[----:B---3--:R-:W-:Y:S01]  /*3fe0*/  ULEA UR26, UR4, UR26, 0x18 ;  /* 0x0000001a041a7291 */ /* 0x008fe2000f8ec0ff */
[----:B------:R-:W-:Y:S01]  /*3ff0*/  UMOV UR22, URZ ;  /* 0x000000ff00167c82 */ /* 0x000fe20008000000 */
[----:B------:R-:W-:Y:S02]  /*4000*/  UISETP.NE.AND UP3, UPT, UR48, URZ, UPT ;  /* 0x000000ff3000728c */ /* 0x000fe4000bf65270 */
[----:B------:R-:W-:Y:S02]  /*4010*/  UIADD3 UR5, UPT, UPT, UR26, 0x4300, URZ ;  /* 0x000043001a057890 */ /* 0x000fe4000fffe0ff */
[----:B------:R-:W-:-:S03]  /*4020*/  UIADD3 UR4, UPT, UPT, UR26, 0x1e300, URZ ;  /* 0x0001e3001a047890 */ /* 0x000fc6000fffe0ff */
[----:B--2---:R-:W1:Y:S01]  /*4030*/  LDS R0, [UR26+0x1d0] ;  /* 0x0001d01aff007984 */ /* 0x004e620008000800 */
[----:B----4-:R-:W-:Y:S02]  /*4040*/  UIADD3 UR6, UPT, UPT, UR6, 0x3f, URZ ;  /* 0x0000003f06067890 */ /* 0x010fe4000fffe0ff */
[----:B------:R-:W-:Y:S02]  /*4050*/  USHF.R.U32.HI UR5, URZ, 0x4, UR5 ;  /* 0x00000004ff057899 */ /* 0x000fe40008011605 */
[----:B------:R-:W-:Y:S02]  /*4060*/  USHF.R.S32.HI UR33, URZ, 0x1f, UR6 ;  /* 0x0000001fff217899 */ /* 0x000fe40008011406 */
[----:B------:R-:W-:Y:S02]  /*4070*/  USHF.R.U32.HI UR4, URZ, 0x4, UR4 ;  /* 0x00000004ff047899 */ /* 0x000fe40008011604 */
[----:B------:R-:W-:Y:S02]  /*4080*/  ULEA.HI UR33, UR33, UR6, URZ, 0x6 ;  /* 0x0000000621217291 */ /* 0x000fe4000f8f30ff */
[----:B------:R-:W-:-:S02]  /*4090*/  ULOP3.LUT UR5, UR5, 0x3fff, URZ, 0xc0, !UPT ;  /* 0x00003fff05057892 */ /* 0x000fc4000f8ec0ff */
[----:B------:R-:W-:Y:S02]  /*40a0*/  USHF.R.S32.HI UR33, URZ, 0x6, UR33 ;  /* 0x00000006ff217899 */ /* 0x000fe40008011421 */
[----:B------:R-:W-:Y:S02]  /*40b0*/  ULOP3.LUT UR30, UR4, 0x3fff, URZ, 0xc0, !UPT ;  /* 0x00003fff041e7892 */ /* 0x000fe4000f8ec0ff */
[----:B------:R-:W-:Y:S01]  /*40c0*/  UISETP.LT.AND UP0, UPT, UR33, 0x1, UPT ;  /* 0x000000012100788c */ /* 0x000fe2000bf01270 */
[----:B------:R-:W-:Y:S01]  /*40d0*/  UMOV UR40, 0x0 ;  /* 0x0000000000287882 */ /* 0x000fe20000000000 */
[----:B------:R-:W-:Y:S01]  /*40e0*/  UMOV UR41, 0x8200490 ;  /* 0x0820049000297882 */ /* 0x000fe20000000000 */
[----:B------:R-:W-:Y:S02]  /*40f0*/  ULOP3.LUT UR29, UR5, 0x10000, URZ, 0xfc, !UPT ;  /* 0x00010000051d7892 */ /* 0x000fe4000f8efcff */
[----:B------:R-:W-:Y:S02]  /*4100*/  ULOP3.LUT UR30, UR30, 0x10000, URZ, 0xfc, !UPT ;  /* 0x000100001e1e7892 */ /* 0x000fe4000f8efcff */
[----:B------:R-:W-:Y:S01]  /*4110*/  USEL UR43, UR33, 0x1, !UP0 ;  /* 0x00000001212b7887 */ /* 0x000fe2000c000000 */
[----:B------:R-:W-:Y:S01]  /*4120*/  UMOV UR38, 0x0 ;  /* 0x0000000000267882 */ /* 0x000fe20000000000 */
[----:B------:R-:W-:Y:S01]  /*4130*/  UMOV UR39, 0x8200490 ;  /* 0x0820049000277882 */ /* 0x000fe20000000000 */
[----:B------:R-:W-:Y:S01]  /*4140*/  UMOV UR36, 0x0 ;  /* 0x0000000000247882 */ /* 0x000fe20000000000 */
[----:B------:R-:W-:Y:S01]  /*4150*/  UMOV UR37, 0x8200490 ;  /* 0x0820049000257882 */ /* 0x000fe20000000000 */
[----:B------:R-:W-:Y:S01]  /*4160*/  UMOV UR34, 0x0 ;  /* 0x0000000000227882 */ /* 0x000fe20000000000 */
[----:B------:R-:W-:Y:S01]  /*4170*/  UMOV UR35, 0x8200490 ;  /* 0x0820049000237882 */ /* 0x000fe20000000000 */
[----:B-1----:R-:W-:-:S15]  /*4180*/  R2UR UR44, R0 ;  /* 0x00000000002c72ca */ /* 0x002fde00000e0000 */
.L_x_84:
[C---:B------:R-:W-:Y:S02]  /*4190*/  LEA R0, R8.reuse, UR26, 0x3 ;  /* 0x0000001a08007c11 */ /* 0x040fe4000f8e18ff */
[----:B------:R-:W-:Y:S02]  /*41a0*/  SHF.L.U32 R4, R3, 0x1f, RZ ;  /* 0x0000001f03047819 */ /* 0x000fe400000006ff */
[----:B------:R-:W-:Y:S02]  /*41b0*/  LEA R5, R8, UR26, 0x4 ;  /* 0x0000001a08057c11 */ /* 0x000fe4000f8e20ff */
[----:B------:R-:W1:Y:S02]  /*41c0*/  SYNCS.PHASECHK.TRANS64.TRYWAIT P0, [R0+URZ+0x120], R4 ;  /* 0x00012004000075a7 */ /* 0x000e6400080011ff */
[----:B-1-3--:R-:W-:Y:S05]  /*41d0*/  @!P0 BRA `(.L_x_77) ;  /* 0x0000005c00648947 */ /* 0x00afea0003800000 */
.L_x_195:
[----:B-1----:R-:W1:Y:S01]  /*41e0*/  LDS.128 R4, [R5+0x1b0] ;  /* 0x0001b00005047984 */ /* 0x002e620000000c00 */
[----:B------:R-:W-:Y:S02]  /*41f0*/  VIADD R0, R0, 0x130 ;  /* 0x0000013000007836 */ /* 0x000fe40000000000 */
[----:B------:R-:W-:Y:S01]  /*4200*/  VIADD R8, R8, 0x1 ;  /* 0x0000000108087836 */ /* 0x000fe20000000000 */
[----:B------:R-:W-:Y:S01]  /*4210*/  @!PT LDS RZ, [RZ] ;  /* 0x00000000fffff984 */ /* 0x000fe20000000800 */
[----:B------:R-:W-:Y:S01]  /*4220*/  @!PT LDS RZ, [RZ] ;  /* 0x00000000fffff984 */ /* 0x000fe20000000800 */
[----:B------:R-:W-:Y:S01]  /*4230*/  @!PT LDS RZ, [RZ] ;  /* 0x00000000fffff984 */ /* 0x000fe20000000800 */
[----:B------:R-:W-:Y:S01]  /*4240*/  @!PT LDS RZ, [RZ] ;  /* 0x00000000fffff984 */ /* 0x000fe20000000800 */
[----:B------:R2:W-:Y:S06]  /*4250*/  MEMBAR.ALL.CTA ;  /* 0x0000000000007992 */ /* 0x0005ec0000008000 */
[----:B--2---:R-:W2:Y:S01]  /*4260*/  FENCE.VIEW.ASYNC.S ;  /* 0x00000000000073c6 */ /* 0x004ea20000000000 */
[----:B------:R-:W-:-:S04]  /*4270*/  PRMT R0, RZ, 0x654, R0 ;  /* 0x00000654ff007816 */ /* 0x000fc80000000000 */
[----:B--2---:R2:W-:Y:S01]  /*4280*/  SYNCS.ARRIVE.TRANS64.RED.A1T0 RZ, [R0+URZ], RZ ;  /* 0x000000ff00ff79a7 */ /* 0x0045e200081004ff */
[----:B-1----:R-:W-:Y:S01]  /*4290*/  LOP3.LUT P1, RZ, R6, 0x1, RZ, 0xc0, !PT ;  /* 0x0000000106ff7812 */ /* 0x002fe2000782c0ff */
[----:B--2---:R-:W-:-:S12]  /*42a0*/  BRA.U UP3, `(.L_x_78) ;  /* 0x0000000503087547 */ /* 0x004fd8000b800000 */
[----:B------:R-:W1:Y:S01]  /*42b0*/  LDCU UR4, c[0x0][0x38c] ;  /* 0x00007180ff0477ac */ /* 0x000e620008000800 */
[----:B------:R-:W-:Y:S02]  /*42c0*/  PLOP3.LUT P2, PT, PT, PT, PT, 0x80, 0x8 ;  /* 0x000000000008781c */ /* 0x000fe40003f4f070 */
[----:B------:R-:W-:Y:S01]  /*42d0*/  SHF.L.U32 R4, R9, 0x1f, RZ ;  /* 0x0000001f09047819 */ /* 0x000fe200000006ff */
[----:B------:R-:W-:Y:S02]  /*42e0*/  ULEA UR31, UR32, UR26, 0x3 ;  /* 0x0000001a201f7291 */ /* 0x000fe4000f8e18ff */
[----:B------:R-:W-:Y:S02]  /*42f0*/  ULEA UR11, UR32, UR44, 0x6 ;  /* 0x0000002c200b7291 */ /* 0x000fe4000f8e30ff */
[----:B-1----:R-:W-:-:S06]  /*4300*/  UISETP.GE.AND UP0, UPT, UR4, 0x1, UPT ;  /* 0x000000010400788c */ /* 0x002fcc000bf06270 */
[----:B------:R-:W-:-:S05]  /*4310*/  PLOP3.LUT P0, PT, PT, PT, UP0, 0x80, 0x8 ;  /* 0x000000000008781c */ /* 0x000fca0003f0f008 */
[----:B------:R-:W-:-:S08]  /*4320*/  @UP0 ULEA UR4, UR23, UR26, 0x3 ;  /* 0x0000001a17040291 */ /* 0x000fd0000f8e18ff */
[----:B------:R-:W-:-:S04]  /*4330*/  @P0 SHF.L.U32 R0, R2, 0x1f, RZ ;  /* 0x0000001f02000819 */ /* 0x000fc800000006ff */
[----:B------:R1:W2:Y:S01]  /*4340*/  @P0 SYNCS.PHASECHK.TRANS64.TRYWAIT P2, [UR4], R0 ;  /* 0x00000000ff0005a7 */ /* 0x0002a20008041104 */
[----:B------:R-:W3:Y:S02]  /*4350*/  SYNCS.PHASECHK.TRANS64.TRYWAIT P0, [UR31+0x160], R4 ;  /* 0x00016004ff0075a7 */ /* 0x000ee4000800111f */
[----:B-123--:R-:W-:Y:S05]  /*4360*/  @!P0 BRA `(.L_x_79) ;  /* 0x0000005c00148947 */ /* 0x00efea0003800000 */
.L_x_197:
[----:B------:R-:W-:Y:S01]  /*4370*/  UMOV UR27, UR22 ;  /* 0x00000016001b7c82 */ /* 0x000fe20008000000 */
[----:B------:R-:W-:Y:S05]  /*4380*/  BRA.U !UP0, `(.L_x_80) ;  /* 0x0000000108c07547 */ /* 0x000fea000b800000 */
[----:B------:R-:W-:Y:S02]  /*4390*/  UIADD3 UR27, UPT, UPT, UR43, UR22, URZ ;  /* 0x000000162b1b7290 */ /* 0x000fe4000fffe0ff */
[----:B------:R-:W-:Y:S01]  /*43a0*/  UPLOP3.LUT UP2, UPT, UPT, UPT, UPT, 0x40, 0x4 ;  /* 0x000000000004789c */ /* 0x000fe20003f4e870 */
[----:B------:R-:W-:Y:S01]  /*43b0*/  UMOV UR24, UR33 ;  /* 0x0000002100187c82 */ /* 0x000fe20008000000 */
[----:B------:R-:W-:-:S09]  /*43c0*/  UMOV UR10, UR23 ;  /* 0x00000017000a7c82 */ /* 0x000fd20008000000 */
.L_x_83:
[----:B--2---:R-:W-:Y:S01]  /*43d0*/  ULEA UR5, UR10, UR26, 0x3 ;  /* 0x0000001a0a057291 */ /* 0x004fe2000f8e18ff */
[----:B---3--:R-:W-:Y:S11]  /*43e0*/  @P2 BRA `(.L_x_81) ;  /* 0x00000000000c2947 */ /* 0x008ff60003800000 */
[----:B-1----:R-:W-:Y:S04]  /*43f0*/  SHF.L.U32 R4, R2, 0x1f, RZ ;  /* 0x0000001f02047819 */ /* 0x002fe800000006ff */
[----:B------:R-:W1:Y:S02]  /*4400*/  SYNCS.PHASECHK.TRANS64.TRYWAIT P0, [UR5], R4 ;  /* 0x00000004ff0075a7 */ /* 0x000e640008001105 */
[----:B-1----:R-:W-:Y:S05]  /*4410*/  @!P0 BRA `(.L_x_82) ;  /* 0x0000005c00008947 */ /* 0x002fea0003800000 */
.L_x_81:
[----:B------:R-:W-:Y:S01]  /*4420*/  UISETP.NE.AND UP0, UPT, UR24, 0x1, UPT ;  /* 0x000000011800788c */ /* 0x000fe2000bf05270 */
[----:B------:R-:W-:Y:S01]  /*4430*/  PLOP3.LUT P2, PT, PT, PT, PT, 0x80, 0x8 ;  /* 0x000000000008781c */ /* 0x000fe20003f4f070 */
[----:B------:R-:W-:Y:S02]  /*4440*/  UIADD3 UR4, UPT, UPT, UR10, 0x1, URZ ;  /* 0x000000010a047890 */ /* 0x000fe4000fffe0ff */
[----:B------:R-:W-:Y:S02]  /*4450*/  UIADD3 UR25, UPT, UPT, UR5, 0x68, URZ ;  /* 0x0000006805197890 */ /* 0x000fe4000fffe0ff */
[----:B------:R-:W-:Y:S01]  /*4460*/  UISETP.NE.AND UP1, UPT, UR4, 0xd, UPT ;  /* 0x0000000d0400788c */ /* 0x000fe2000bf25270 */
[----:B------:R-:W-:Y:S01]  /*4470*/  PLOP3.LUT P0, PT, PT, PT, UP0, 0x80, 0x8 ;  /* 0x000000000008781c */ /* 0x000fe20003f0f008 */
[----:B------:R-:W-:Y:S02]  /*4480*/  UIADD3 UR22, UPT, UPT, UR22, 0x1, URZ ;  /* 0x0000000116167890 */ /* 0x000fe4000fffe0ff */
[----:B------:R-:W-:Y:S02]  /*4490*/  USEL UR6, URZ, 0x1, UP1 ;  /* 0x00000001ff067887 */ /* 0x000fe40008800000 */
[----:B------:R-:W-:Y:S02]  /*44a0*/  USEL UR23, UR4, URZ, UP1 ;  /* 0x000000ff04177287 */ /* 0x000fe40008800000 */
[----:B------:R-:W-:Y:S02]  /*44b0*/  UIADD3 UR24, UPT, UPT, UR24, -0x1, URZ ;  /* 0xffffffff18187890 */ /* 0x000fe4000fffe0ff */
[----:B------:R-:W-:Y:S01]  /*44c0*/  @UP0 ULEA UR4, UR23, UR26, 0x3 ;  /* 0x0000001a17040291 */ /* 0x000fe2000f8e18ff */
[----:B------:R-:W-:Y:S01]  /*44d0*/  LOP3.LUT R2, R2, UR6, RZ, 0x3c, !PT ;  /* 0x0000000602027c12 */ /* 0x000fe2000f8e3cff */
[----:B------:R-:W-:Y:S02]  /*44e0*/  ULEA UR6, UR10, UR30, 0x9 ;  /* 0x0000001e0a067291 */ /* 0x000fe4000f8e48ff */
[----:B------:R-:W-:Y:S01]  /*44f0*/  UISETP.NE.AND UP0, UPT, UR22, UR27, UPT ;  /* 0x0000001b1600728c */ /* 0x000fe2000bf05270 */
[----:B-1----:R-:W-:Y:S01]  /*4500*/  @P0 SHF.L.U32 R0, R2, 0x1f, RZ ;  /* 0x0000001f02000819 */ /* 0x002fe200000006ff */
[----:B------:R-:W-:Y:S02]  /*4510*/  UIADD3 UR20, UPT, UPT, UR6, 0x2, URZ ;  /* 0x0000000206147890 */ /* 0x000fe4000fffe0ff */
[----:B------:R-:W-:Y:S01]  /*4520*/  UIADD3 UR16, UPT, UPT, UR6, 0x4, URZ ;  /* 0x0000000406107890 */ /* 0x000fe2000fffe0ff */
[----:B------:R2:W3:Y:S01]  /*4530*/  @P0 SYNCS.PHASECHK.TRANS64.TRYWAIT P2, [UR4], R0 ;  /* 0x00000000ff0005a7 */ /* 0x0004e20008041104 */
[----:B------:R-:W-:Y:S02]  /*4540*/  ULEA UR4, UR10, UR29, 0x9 ;  /* 0x0000001d0a047291 */ /* 0x000fe4000f8e48ff */
[----:B------:R-:W-:Y:S02]  /*4550*/  UIADD3 UR12, UPT, UPT, UR6, 0x6, URZ ;  /* 0x00000006060c7890 */ /* 0x000fe4000fffe0ff */
[----:B------:R-:W-:Y:S02]  /*4560*/  UIADD3 UR18, UPT, UPT, UR4, 0x2, URZ ;  /* 0x0000000204127890 */ /* 0x000fe4000fffe0ff */
[----:B------:R-:W-:Y:S02]  /*4570*/  UIADD3 UR14, UPT, UPT, UR4, 0x4, URZ ;  /* 0x00000004040e7890 */ /* 0x000fe4000fffe0ff */
[----:B------:R-:W-:Y:S01]  /*4580*/  UIADD3 UR8, UPT, UPT, UR4, 0x6, URZ ;  /* 0x0000000604087890 */ /* 0x000fe2000fffe0ff */
[----:B------:R-:W-:Y:S01]  /*4590*/  UMOV UR7, 0x40004040 ;  /* 0x4000404000077882 */ /* 0x000fe20000000000 */
[----:B------:R-:W-:Y:S01]  /*45a0*/  UMOV UR5, 0x40004040 ;  /* 0x4000404000057882 */ /* 0x000fe20000000000 */
[----:B------:R-:W-:Y:S01]  /*45b0*/  UMOV UR21, 0x40004040 ;  /* 0x4000404000157882 */ /* 0x000fe20000000000 */
[----:B------:R2:W-:Y:S01]  /*45c0*/  UTCHMMA.2CTA gdesc[UR4], gdesc[UR6], tmem[UR11], tmem[UR40], idesc[UR41], UP2 ;  /* 0x00ff2806040075ea */ /* 0x0005e2000920000b */
[----:B------:R-:W-:Y:S01]  /*45d0*/  UPLOP3.LUT UP2, UPT, UPT, UPT, UPT, 0x80, 0x8 ;  /* 0x000000000008789c */ /* 0x000fe20003f4f070 */
[----:B------:R-:W-:Y:S01]  /*45e0*/  UMOV UR19, 0x40004040 ;  /* 0x4000404000137882 */ /* 0x000fe20000000000 */
[----:B------:R-:W-:Y:S01]  /*45f0*/  UMOV UR17, 0x40004040 ;  /* 0x4000404000117882 */ /* 0x000fe20000000000 */
[----:B------:R2:W-:Y:S01]  /*4600*/  UTCHMMA.2CTA gdesc[UR18], gdesc[UR20], tmem[UR11], tmem[UR38], idesc[UR39], UPT ;  /* 0x00ff2614120075ea */ /* 0x0005e2000ba0000b */
[----:B------:R-:W-:Y:S01]  /*4610*/  UMOV UR15, 0x40004040 ;  /* 0x40004040000f7882 */ /* 0x000fe20000000000 */
[----:B------:R-:W-:Y:S01]  /*4620*/  UMOV UR13, 0x40004040 ;  /* 0x40004040000d7882 */ /* 0x000fe20000000000 */
[----:B------:R-:W-:Y:S01]  /*4630*/  UMOV UR9, 0x40004040 ;  /* 0x4000404000097882 */ /* 0x000fe20000000000 */
[----:B------:R2:W-:Y:S01]  /*4640*/  UTCHMMA.2CTA gdesc[UR14], gdesc[UR16], tmem[UR11], tmem[UR36], idesc[UR37], UPT ;  /* 0x00ff24100e0075ea */ /* 0x0005e2000ba0000b */
[----:B------:R2:W-:Y:S01]  /*4650*/  UTCHMMA.2CTA gdesc[UR8], gdesc[UR12], tmem[UR11], tmem[UR34], idesc[UR35], UPT ;  /* 0x00ff220c080075ea */ /* 0x0005e2000ba0000b */
[----:B------:R2:W-:Y:S01]  /*4660*/  UTCBAR.2CTA.MULTICAST [UR25], URZ, UR28 ;  /* 0x000000ff190073e9 */ /* 0x0005e2000820081c */
[----:B------:R-:W-:Y:S01]  /*4670*/  UMOV UR10, UR23 ;  /* 0x00000017000a7c82 */ /* 0x000fe20008000000 */
[----:B------:R-:W-:Y:S05]  /*4680*/  BRA.U UP0, `(.L_x_83) ;  /* 0xfffffffd00507547 */ /* 0x000fea000b83ffff */
.L_x_80:
[----:B--2---:R-:W-:Y:S01]  /*4690*/  UIADD3 UR4, UPT, UPT, UR31, 0x140, URZ ;  /* 0x000001401f047890 */ /* 0x004fe2000fffe0ff */
[----:B------:R-:W-:-:S08]  /*46a0*/  UMOV UR22, UR27 ;  /* 0x0000001b00167c82 */ /* 0x000fd00008000000 */
[----:B------:R2:W-:Y:S01]  /*46b0*/  UTCBAR.2CTA.MULTICAST [UR4], URZ, UR42 ;  /* 0x000000ff040073e9 */ /* 0x0005e2000820082a */
[----:B------:R-:W-:Y:S02]  /*46c0*/  NOP ;  /* 0x0000000000007918 */ /* 0x000fe40000000000 */
.L_x_78:
[----:B--2---:R-:W-:Y:S01]  /*46d0*/  UIADD3 UR4, UPT, UPT, UR32, 0x1, URZ ;  /* 0x0000000120047890 */ /* 0x004fe2000fffe0ff */
[----:B------:R-:W-:-:S03]  /*46e0*/  ISETP.NE.AND P0, PT, R8, 0x2, PT ;  /* 0x000000020800780c */ /* 0x000fc60003f05270 */
[----:B------:R-:W-:Y:S01]  /*46f0*/  UISETP.NE.AND UP0, UPT, UR4, 0x4, UPT ;  /* 0x000000040400788c */ /* 0x000fe2000bf05270 */
[----:B-1----:R-:W-:Y:S02]  /*4700*/  SEL R0, RZ, 0x1, P0 ;  /* 0x00000001ff007807 */ /* 0x002fe40000000000 */
[----:B------:R-:W-:Y:S01]  /*4710*/  SEL R8, R8, RZ, P0 ;  /* 0x000000ff08087207 */ /* 0x000fe20000000000 */
[----:B------:R-:W-:Y:S01]  /*4720*/  USEL UR5, URZ, 0x1, UP0 ;  /* 0x00000001ff057887 */ /* 0x000fe20008000000 */
[----:B------:R-:W-:Y:S01]  /*4730*/  LOP3.LUT R3, R3, R0, RZ, 0x3c, !PT ;  /* 0x0000000003037212 */ /* 0x000fe200078e3cff */
[----:B------:R-:W-:-:S04]  /*4740*/  USEL UR32, UR4, URZ, UP0 ;  /* 0x000000ff04207287 */ /* 0x000fc80008000000 */
[----:B------:R-:W-:Y:S01]  /*4750*/  LOP3.LUT R9, R9, UR5, RZ, 0x3c, !PT ;  /* 0x0000000509097c12 */ /* 0x000fe2000f8e3cff */
[----:B------:R-:W-:Y:S07]  /*4760*/  @P1 BRA `(.L_x_84) ;  /* 0xfffffff800881947 */ /* 0x000fee000383ffff */
[----:B------:R-:W1:Y:S01]  /*4770*/  S2UR UR8, SR_CgaCtaId ;  /* 0x00000000000879c3 */ /* 0x000e620000008800 */
[----:B------:R-:W-:Y:S01]  /*4780*/  ELECT P0, URZ, PT ;  /* 0x0000000000ff782f */ /* 0x000fe20003800000 */
[----:B------:R-:W-:Y:S01]  /*4790*/  HFMA2 R0, -RZ, RZ, 0, 5.9604644775390625e-08 ;  /* 0x00000001ff007431 */ /* 0x000fe200000001ff */
[----:B------:R-:W-:-:S05]  /*47a0*/  UMOV UR4, 0x40 ;  /* 0x0000004000047882 */ /* 0x000fca0000000000 */
[----:B------:R-:W-:Y:S01]  /*47b0*/  UVIRTCOUNT.DEALLOC.SMPOOL 0x80 ;  /* 0x000000800000784c */ /* 0x000fe20000000000 */
[----:B------:R-:W-:Y:S02]  /*47c0*/  UISETP.NE.AND UP1, UPT, UR48, URZ, UPT ;  /* 0x000000ff3000728c */ /* 0x000fe4000bf25270 */
[----:B-1----:R-:W-:-:S09]  /*47d0*/  ULEA UR8, UR8, UR4, 0x18 ;  /* 0x0000000408087291 */ /* 0x002fd2000f8ec0ff */
[----:B------:R1:W-:Y:S01]  /*47e0*/  @P0 STS.U8 [UR8+0x1c], R0 ;  /* 0x00001c00ff000988 */ /* 0x0003e20008000008 */
[----:B------:R-:W-:Y:S05]  /*47f0*/  BRA.U UP1, `(.L_x_85) ;  /* 0x0000000101a07547 */ /* 0x000fea000b800000 */
[----:B------:R-:W-:Y:S01]  /*4800*/  UIADD3 UR7, UPT, UPT, UR26, 0x160, URZ ;  /* 0x000001601a077890 */ /* 0x000fe2000fffe0ff */
[----:B------:R-:W-:-:S03]  /*4810*/  SHF.L.U32 R2, R9, 0x1f, RZ ;  /* 0x0000001f09027819 */ /* 0x000fc600000006ff */
[----:B------:R-:W-:-:S09]  /*4820*/  ULEA UR4, UR32, UR7, 0x3 ;  /* 0x0000000720047291 */ /* 0x000fd2000f8e18ff */
[----:B------:R-:W2:Y:S02]  /*4830*/  SYNCS.PHASECHK.TRANS64.TRYWAIT P0, [UR4], R2 ;  /* 0x00000002ff0075a7 */ /* 0x000ea40008001104 */
[----:B--2---:R-:W-:Y:S05]  /*4840*/  @!P0 BRA `(.L_x_86) ;  /* 0x00000058000c8947 */ /* 0x004fea0003800000 */
.L_x_200:
        /* <DEDUP_REMOVED lines=9> */
.L_x_202:
        /* <DEDUP_REMOVED lines=9> */
.L_x_204:
[----:B------:R-:W-:-:S04]  /*4970*/  UIADD3 UR4, UPT, UPT, UR4, 0x1, URZ ;  /* 0x0000000104047890 */ /* 0x000fc8000fffe0ff */
[----:B------:R-:W-:-:S04]  /*4980*/  UISETP.NE.AND UP0, UPT, UR4, 0x4, UPT ;  /* 0x000000040400788c */ /* 0x000fc8000bf05270 */
[----:B------:R-:W-:Y:S02]  /*4990*/  USEL UR5, URZ, 0x1, UP0 ;  /* 0x00000001ff057887 */ /* 0x000fe40008000000 */
[----:B------:R-:W-:-:S04]  /*49a0*/  USEL UR4, UR4, URZ, UP0 ;  /* 0x000000ff04047287 */ /* 0x000fc80008000000 */
[----:B------:R-:W-:Y:S01]  /*49b0*/  ULEA UR4, UR4, UR7, 0x3 ;  /* 0x0000000704047291 */ /* 0x000fe2000f8e18ff */
[----:B------:R-:W-:-:S04]  /*49c0*/  LOP3.LUT R2, R2, UR5, RZ, 0x3c, !PT ;  /* 0x0000000502027c12 */ /* 0x000fc8000f8e3cff */
[----:B------:R-:W-:Y:S01]  /*49d0*/  SHF.L.U32 R2, R2, 0x1f, RZ ;  /* 0x0000001f02027819 */ /* 0x000fe200000006ff */
[----:B-1----:R-:W-:-:S04]  /*49e0*/  IMAD.U32 R0, RZ, RZ, UR4 ;  /* 0x00000004ff007e24 */ /* 0x002fc8000f8e00ff */
[----:B------:R1:W2:Y:S03]  /*49f0*/  SYNCS.PHASECHK.TRANS64.TRYWAIT P0, [R0+URZ], R2 ;  /* 0x00000002000075a7 */ /* 0x0002a600080011ff */
[----:B--2---:R-:W-:Y:S05]  /*4a00*/  @!P0 NANOSLEEP.SYNCS 0x989680 ;  /* 0x009896800000895d */ /* 0x004fea0003900000 */
[----:B------:R-:W2:Y:S02]  /*4a10*/  @!P0 SYNCS.PHASECHK.TRANS64 P0, [R0+URZ], R2 ;  /* 0x00000002000085a7 */ /* 0x000ea400080010ff */
[----:B--2---:R-:W-:Y:S05]  /*4a20*/  @P0 BRA `(.L_x_89) ;  /* 0x0000000000200947 */ /* 0x004fea0003800000 */
.L_x_90:
[----:B--2---:R2:W4:Y:S02]  /*4a30*/  SYNCS.PHASECHK.TRANS64.TRYWAIT P0, [R0+URZ], R2 ;  /* 0x00000002000075a7 */ /* 0x00452400080011ff */
[----:B----4-:R-:W-:Y:S05]  /*4a40*/  @!P0 NANOSLEEP.SYNCS 0x989680 ;  /* 0x009896800000895d */ /* 0x010fea0003900000 */
[----:B------:R-:W4:Y:S02]  /*4a50*/  @!P0 SYNCS.PHASECHK.TRANS64 P0, [R0+URZ], R2 ;  /* 0x00000002000085a7 */ /* 0x000f2400080010ff */
[----:B----4-:R-:W-:Y:S05]  /*4a60*/  @!P0 BRA `(.L_x_90) ;  /* 0xfffffffc00f08947 */ /* 0x010fea000383ffff */
[----:B------:R-:W-:Y:S05]  /*4a70*/  BRA `(.L_x_89) ;  /* 0x00000000000c7947 */ /* 0x000fea0003800000 */
.L_x_85:
[----:B------:R-:W-:-:S04]  /*4a80*/  UIADD3 UR4, UPT, UPT, UR26, 0x1a0, URZ ;  /* 0x000001a01a047890 */ /* 0x000fc8000fffe0ff */
[----:B------:R-:W-:-:S09]  /*4a90*/  UPRMT UR4, UR49, 0x654, UR4 ;  /* 0x0000065431047896 */ /* 0x000fd20008000004 */
[----:B------:R-:W-:Y:S03]  /*4aa0*/  SYNCS.ARRIVE.TRANS64.RED.A1T0 RZ, [UR4], RZ ;  /* 0x000000ffffff79a7 */ /* 0x000fe60008100404 */
.L_x_89:
[----:B-12---:R-:W-:Y:S01]  /*4ab0*/  SHF.L.U32 R2, RZ, 0x1f, RZ ;  /* 0x0000001fff027819 */ /* 0x006fe200000006ff */
[----:B------:R-:W-:Y:S01]  /*4ac0*/  UIADD3 UR4, UPT, UPT, UR26, 0x1a0, URZ ;  /* 0x000001a01a047890 */ /* 0x000fe2000fffe0ff */
[----:B------:R-:W-:Y:S02]  /*4ad0*/  PLOP3.LUT P0, PT, PT, PT, UP1, 0x80, 0x8 ;  /* 0x000000000008781c */ /* 0x000fe40003f0f018 */
[----:B------:R-:W1:Y:S02]  /*4ae0*/  SYNCS.PHASECHK.TRANS64.TRYWAIT P1, [UR26+0x1a0], R2 ;  /* 0x0001a002ff0075a7 */ /* 0x000e64000802111a */
[----:B-1----:R-:W-:Y:S09]  /*4af0*/  @!P1 BRA `(.L_x_91) ;  /* 0x0000005400a89947 */ /* 0x002ff20003800000 */
.L_x_206:
[----:B------:R-:W-:Y:S01]  /*4b00*/  @!UP1 UPRMT UR4, UR49, 0x654, UR4 ;  /* 0x0000065431049896 */ /* 0x000fe20008000004 */
[----:B------:R-:W-:Y:S01]  /*4b10*/  UMOV UR5, 0xffff ;  /* 0x0000ffff00057882 */ /* 0x000fe20000000000 */
[----:B------:R-:W-:-:S07]  /*4b20*/  UMOV UR6, 0x1 ;  /* 0x0000000100067882 */ /* 0x000fce0000000000 */
[----:B------:R-:W-:Y:S01]  /*4b30*/  @!P0 SYNCS.ARRIVE.TRANS64.RED.A1T0 RZ, [UR4], RZ ;  /* 0x000000ffffff89a7 */ /* 0x000fe20008100404 */
[----:B------:R-:W-:Y:S01]  /*4b40*/  NOP ;  /* 0x0000000000007918 */ /* 0x000fe20000000000 */
[----:B-1----:R-:W1:Y:S01]  /*4b50*/  LDS R0, [UR8+0x14] ;  /* 0x00001408ff007984 */ /* 0x002e620008000800 */
[----:B------:R-:W-:-:S04]  /*4b60*/  ULOP3.LUT UR4, UR44, 0xffff, URZ, 0xc0, !UPT ;  /* 0x0000ffff2c047892 */ /* 0x000fc8000f8ec0ff */
[----:B------:R-:W-:-:S04]  /*4b70*/  USHF.R.U32.HI UR4, URZ, 0x5, UR4 ;  /* 0x00000005ff047899 */ /* 0x000fc80008011604 */
[----:B------:R-:W-:Y:S02]  /*4b80*/  USHF.L.U32 UR5, UR5, UR4, URZ ;  /* 0x0000000405057299 */ /* 0x000fe400080006ff */
[----:B------:R-:W-:-:S04]  /*4b90*/  USHF.L.U32 UR4, UR6, UR4, URZ ;  /* 0x0000000406047299 */ /* 0x000fc800080006ff */
[----:B-1----:R-:W-:-:S04]  /*4ba0*/  LOP3.LUT R0, R0, UR5, RZ, 0xc0, !PT ;  /* 0x0000000500007c12 */ /* 0x002fc8000f8ec0ff */
[----:B------:R-:W-:-:S13]  /*4bb0*/  ISETP.NE.AND P0, PT, R0, UR5, PT ;  /* 0x0000000500007c0c */ /* 0x000fda000bf05270 */
[----:B------:R-:W-:Y:S05]  /*4bc0*/  @P0 BRA `(.L_x_92) ;  /* 0x0000000000580947 */ /* 0x000fea0003800000 */
[----:B------:R-:W1:Y:S02]  /*4bd0*/  LDS R0, [UR8+0x18] ;  /* 0x00001808ff007984 */ /* 0x000e640008000800 */
[----:B-1----:R-:W-:-:S04]  /*4be0*/  LOP3.LUT R0, R0, UR4, RZ, 0xc0, !PT ;  /* 0x0000000400007c12 */ /* 0x002fc8000f8ec0ff */
[----:B------:R-:W-:-:S13]  /*4bf0*/  ISETP.NE.AND P0, PT, R0, UR4, PT ;  /* 0x0000000400007c0c */ /* 0x000fda000bf05270 */
[----:B------:R-:W-:Y:S05]  /*4c00*/  @P0 BRA `(.L_x_93) ;  /* 0x00000000003c0947 */ /* 0x000fea0003800000 */
[----:B------:R-:W1:Y:S01]  /*4c10*/  S2R R2, SR_LANEID ;  /* 0x0000000000027919 */ /* 0x000e620000000000 */
[----:B------:R-:W-:-:S06]  /*4c20*/  ULOP3.LUT UR5, URZ, UR5, URZ, 0x33, !UPT ;  /* 0x00000005ff057292 */ /* 0x000fcc000f8e33ff */
[----:B------:R-:W-:-:S04]  /*4c30*/  IMAD.U32 R0, RZ, RZ, UR5 ;  /* 0x00000005ff007e24 */ /* 0x000fc8000f8e00ff */
[----:B------:R2:W4:Y:S02]  /*4c40*/  REDUX UR7, R0 ;  /* 0x00000000000773c4 */ /* 0x0005240000000000 */
[----:B------:R1:W-:Y:S01]  /*4c50*/  UTCATOMSWS.AND URZ, UR5 ;  /* 0x0000000500ff79e3 */ /* 0x0003e20008000000 */
[----:B--2---:R-:W-:Y:S01]  /*4c60*/  LOP3.LUT R0, RZ, UR4, RZ, 0x33, !PT ;  /* 0x00000004ff007c12 */ /* 0x004fe2000f8e33ff */
[----:B------:R-:W-:Y:S02]  /*4c70*/  VOTEU.ANY UR4, UPT, PT ;  /* 0x0000000000047886 */ /* 0x000fe400038e0100 */
[----:B------:R-:W-:Y:S02]  /*4c80*/  UFLO.U32 UR4, UR4 ;  /* 0x00000004000472bd */ /* 0x000fe400080e0000 */
[----:B------:R-:W2:Y:S04]  /*4c90*/  REDUX UR6, R0 ;  /* 0x00000000000673c4 */ /* 0x000ea80000000000 */
[----:B-1----:R-:W-:-:S02]  /*4ca0*/  ISETP.EQ.U32.AND P0, PT, R2, UR4, PT ;  /* 0x0000000402007c0c */ /* 0x002fc4000bf02070 */
[----:B----4-:R-:W-:-:S11]  /*4cb0*/  MOV R2, UR7 ;  /* 0x0000000700027c02 */ /* 0x010fd60008000f00 */
[----:B------:R1:W-:Y:S01]  /*4cc0*/  @P0 ATOMS.AND RZ, [UR8+0x14], R2 ;  /* 0x00001402ffff098c */ /* 0x0003e2000a800008 */
[----:B--2---:R-:W-:-:S05]  /*4cd0*/  IMAD.U32 R0, RZ, RZ, UR6 ;  /* 0x00000006ff007e24 */ /* 0x004fca000f8e00ff */
[----:B------:R1:W-:Y:S01]  /*4ce0*/  @P0 ATOMS.AND RZ, [UR8+0x18], R0 ;  /* 0x00001800ffff098c */ /* 0x0003e2000a800008 */
[----:B------:R-:W-:Y:S05]  /*4cf0*/  BRA `(.L_x_94) ;  /* 0x0000000000147947 */ /* 0x000fea0003800000 */
.L_x_93:
[----:B------:R-:W-:Y:S02]  /*4d00*/  MOV R2, 0x4d20 ;  /* 0x00004d2000027802 */ /* 0x000fe40000000f00 */
[----:B---3-5:R-:W-:Y:S05]  /*4d10*/  CALL.REL.NOINC `($__internal_0_$__cuda_sm10x_tcgen05_guardrail_trap_col_being_dealloced_not_returned_by_alloc) ;  /* 0x0000005800887944 */ /* 0x028fea0003c00000 */
[----:B------:R-:W-:Y:S05]  /*4d20*/  BRA `(.L_x_94) ;  /* 0x0000000000087947 */ /* 0x000fea0003800000 */
.L_x_92:
[----:B------:R-:W-:Y:S02]  /*4d30*/  MOV R2, 0x4d50 ;  /* 0x00004d5000027802 */ /* 0x000fe40000000f00 */
[----:B---3-5:R-:W-:Y:S05]  /*4d40*/  CALL.REL.NOINC `($__internal_2_$__cuda_sm10x_tcgen05_guardrail_trap_unallocated_columns_being_dealloced) ;  /* 0x0000005800947944 */ /* 0x028fea0003c00000 */
.L_x_94:
[----:B------:R-:W-:Y:S01]  /*4d50*/  NOP ;  /* 0x0000000000007918 */ /* 0x000fe20000000000 */
[----:B------:R-:W-:Y:S05]  /*4d60*/  EXIT ;  /* 0x000000000000794d */ /* 0x000fea0003800000 */
.L_x_65:
[----:B------:R-:W-:-:S09]  /*4d70*/  UISETP.NE.OR UP0, UPT, UR25, 0x3, !UP3 ;  /* 0x000000031900788c */ /* 0x000fd2000df05670 */
[----:B------:R-:W-:Y:S05]  /*4d80*/  BRA.U UP0, `(.L_x_95) ;  /* 0x0000001100b87547 */ /* 0x000fea000b800000 */
[----:B------:R-:W1:Y:S01]  /*4d90*/  LDCU UR31, c[0x0][0x370] ;  /* 0x00006e00ff1f77ac */ /* 0x000e620008000800 */
[----:B------:R-:W2:Y:S01]  /*4da0*/  LDC.64 R16, c[0x0][0x348] ;  /* 0x0000d200ff107b82 */ /* 0x000ea20000000a00 */
[----:B------:R-:W-:Y:S02]  /*4db0*/  HFMA2 R13, -RZ, RZ, 0, 0 ;  /* 0x00000000ff0d7431 */ /* 0x000fe400000001ff */
[----:B------:R-:W-:Y:S01]  /*4dc0*/  IMAD.MOV.U32 R15, RZ, RZ, 0x1 ;  /* 0x00000001ff0f7424 */ /* 0x000fe200078e00ff */
[----:B------:R-:W1:Y:S01]  /*4dd0*/  LDCU.128 UR48, c[0x0][0xb10] ;  /* 0x00016200ff3077ac */ /* 0x000e620008000c00 */
[----:B------:R-:W-:Y:S01]  /*4de0*/  IMAD.MOV.U32 R14, RZ, RZ, RZ ;  /* 0x000000ffff0e7224 */ /* 0x000fe200078e00ff */
[----:B------:R-:W-:Y:S01]  /*4df0*/  MOV R7, 0x1000 ;  /* 0x0000100000077802 */ /* 0x000fe20000000f00 */
[----:B------:R-:W3:Y:S01]  /*4e00*/  LDCU UR30, c[0x0][0x374] ;  /* 0x00006e80ff1e77ac */ /* 0x000ee20008000800 */
[----:B------:R-:W4:Y:S01]  /*4e10*/  LDC.64 R2, c[0x0][0x888] ;  /* 0x00022200ff027b82 */ /* 0x000f220000000a00 */
[----:B------:R-:W3:Y:S01]  /*4e20*/  LDCU UR15, c[0x0][0xb0c] ;  /* 0x00016180ff0f77ac */ /* 0x000ee20008000800 */
[----:B------:R-:W2:Y:S06]  /*4e30*/  LDCU UR52, c[0x0][0xb20] ;  /* 0x00016400ff3477ac */ /* 0x000eac0008000800 */
[----:B------:R-:W4:Y:S01]  /*4e40*/  LDC.64 R4, c[0x0][0x890] ;  /* 0x00022400ff047b82 */ /* 0x000f220000000a00 */
[----:B------:R-:W2:Y:S01]  /*4e50*/  LDCU UR4, c[0x0][0xb30] ;  /* 0x00016600ff0477ac */ /* 0x000ea20008000800 */
[----:B------:R-:W-:Y:S01]  /*4e60*/  UMOV UR21, 0x400 ;  /* 0x0000040000157882 */ /* 0x000fe20000000000 */
[----:B-1----:R-:W-:-:S02]  /*4e70*/  UIMAD.WIDE.U32 UR6, UR31, UR48, URZ ;  /* 0x000000301f0672a5 */ /* 0x002fc4000f8e00ff */
[----:B---3--:R-:W-:Y:S02]  /*4e80*/  UIMAD.WIDE.U32 UR8, UR30, UR51, URZ ;  /* 0x000000331e0872a5 */ /* 0x008fe4000f8e00ff */
[----:B------:R-:W-:Y:S02]  /*4e90*/  ULEA UR21, UR47, UR21, 0x18 ;  /* 0x000000152f157291 */ /* 0x000fe4000f8ec0ff */
[----:B------:R-:W-:Y:S02]  /*4ea0*/  UPLOP3.LUT UP2, UPT, UPT, UPT, UPT, 0x40, 0x4 ;  /* 0x000000000004789c */ /* 0x000fe40003f4e870 */
[----:B------:R-:W-:Y:S01]  /*4eb0*/  UIADD3 UR37, UPT, UPT, UR21, 0xe8, URZ ;  /* 0x000000e815257890 */ /* 0x000fe2000fffe0ff */
[----:B------:R-:W-:Y:S01]  /*4ec0*/  UMOV UR6, UR7 ;  /* 0x0000000700067c82 */ /* 0x000fe20008000000 */
[----:B------:R-:W-:Y:S01]  /*4ed0*/  UMOV UR38, UR9 ;  /* 0x0000000900267c82 */ /* 0x000fe20008000000 */
[----:B------:R-:W-:Y:S02]  /*4ee0*/  UISETP.GE.AND UP0, UPT, UR45, 0x1, UPT ;  /* 0x000000012d00788c */ /* 0x000fe4000bf06270 */
[----:B------:R-:W-:Y:S01]  /*4ef0*/  UISETP.NE.AND UP4, UPT, UR45, 0x1, UPT ;  /* 0x000000012d00788c */ /* 0x000fe2000bf85270 */
[----:B------:R-:W1:Y:S01]  /*4f00*/  LDCU.64 UR22, c[0x0][0xb28] ;  /* 0x00016500ff1677ac */ /* 0x000e620008000a00 */
[----:B------:R-:W-:-:S02]  /*4f10*/  UISETP.NE.AND UP6, UPT, UR15, 0x1, UPT ;  /* 0x000000010f00788c */ /* 0x000fc4000bfc5270 */
[----:B------:R-:W-:Y:S02]  /*4f20*/  UISETP.NE.AND UP5, UPT, UR50, 0x1, UPT ;  /* 0x000000013200788c */ /* 0x000fe4000bfa5270 */
[----:B------:R-:W-:Y:S02]  /*4f30*/  UIADD3 UR41, UPT, UPT, UR21, 0xd0, URZ ;  /* 0x000000d015297890 */ /* 0x000fe4000fffe0ff */
[----:B------:R-:W-:Y:S02]  /*4f40*/  UIADD3 UR33, UPT, UPT, UR21, 0xd8, URZ ;  /* 0x000000d815217890 */ /* 0x000fe4000fffe0ff */
[----:B------:R-:W-:Y:S02]  /*4f50*/  UIADD3 UR25, UPT, UPT, UR21, 0xe0, URZ ;  /* 0x000000e015197890 */ /* 0x000fe4000fffe0ff */
[----:B------:R-:W-:Y:S02]  /*4f60*/  UPRMT UR37, UR47, 0x654, UR37 ;  /* 0x000006542f257896 */ /* 0x000fe40008000025 */
[----:B------:R-:W-:-:S02]  /*4f70*/  USHF.R.U32.HI UR39, URZ, UR49, UR6 ;  /* 0x00000031ff277299 */ /* 0x000fc40008011606 */
[----:B--2---:R-:W-:Y:S02]  /*4f80*/  USHF.R.U32.HI UR38, URZ, UR52, UR38 ;  /* 0x00000034ff267299 */ /* 0x004fe40008011626 */
[----:B------:R-:W-:-:S11]  /*4f90*/  UISETP.NE.AND UP3, UPT, UR4, 0x1, UPT ;  /* 0x000000010400788c */ /* 0x000fd6000bf65270 */
.L_x_106:
[C---:B------:R-:W-:Y:S02]  /*4fa0*/  LEA R12, R14.reuse, UR21, 0x3 ;  /* 0x000000150e0c7c11 */ /* 0x040fe4000f8e18ff */
[----:B------:R-:W-:Y:S02]  /*4fb0*/  SHF.L.U32 R0, R13, 0x1f, RZ ;  /* 0x0000001f0d007819 */ /* 0x000fe400000006ff */
[----:B------:R-:W-:Y:S02]  /*4fc0*/  LEA R8, R14, UR21, 0x4 ;  /* 0x000000150e087c11 */ /* 0x000fe4000f8e20ff */
[----:B--2---:R-:W2:Y:S02]  /*4fd0*/  SYNCS.PHASECHK.TRANS64.TRYWAIT P0, [R12+URZ+0x120], R0 ;  /* 0x000120000c0075a7 */ /* 0x004ea400080011ff */
[----:B--2---:R-:W-:Y:S05]  /*4fe0*/  @!P0 BRA `(.L_x_96) ;  /* 0x0000005000848947 */ /* 0x004fea0003800000 */
.L_x_207:
[----:B------:R-:W3:Y:S01]  /*4ff0*/  LDS.128 R8, [R8+0x1b0] ;  /* 0x0001b00008087984 */ /* 0x000ee20000000c00 */
[----:B------:R-:W-:Y:S01]  /*5000*/  UISETP.GE.AND UP0, UPT, UR45, 0x1, UPT ;  /* 0x000000012d00788c */ /* 0x000fe2000bf06270 */
[----:B------:R-:W-:Y:S01]  /*5010*/  @!PT LDS RZ, [RZ] ;  /* 0x00000000fffff984 */ /* 0x000fe20000000800 */
[----:B------:R-:W-:Y:S01]  /*5020*/  @!PT LDS RZ, [RZ] ;  /* 0x00000000fffff984 */ /* 0x000fe20000000800 */
[----:B------:R-:W-:Y:S01]  /*5030*/  @!PT LDS RZ, [RZ] ;  /* 0x00000000fffff984 */ /* 0x000fe20000000800 */
[----:B------:R-:W-:Y:S01]  /*5040*/  @!PT LDS RZ, [RZ] ;  /* 0x00000000fffff984 */ /* 0x000fe20000000800 */
[----:B------:R1:W-:Y:S06]  /*5050*/  MEMBAR.ALL.CTA ;  /* 0x0000000000007992 */ /* 0x0003ec0000008000 */
[----:B-1----:R-:W1:Y:S01]  /*5060*/  FENCE.VIEW.ASYNC.S ;  /* 0x00000000000073c6 */ /* 0x002e620000000000 */
[----:B---3--:R-:W-:Y:S11]  /*5070*/  LOP3.LUT P0, RZ, R10, 0x1, RZ, 0xc0, !PT ;  /* 0x000000010aff7812 */ /* 0x008ff6000780c0ff */
[----:B------:R-:W-:Y:S02]  /*5080*/  @!UPT UIADD3 URZ, UPT, UPT, URZ, URZ, URZ ;  /* 0x000000fffffff290 */ /* 0x000fe4000fffe0ff */
[----:B-1----:R-:W-:Y:S01]  /*5090*/  VOTEU.ANY UP1, P0 ;  /* 0x0000000000ff7886 */ /* 0x002fe20000020100 */
[----:B------:R-:W-:Y:S11]  /*50a0*/  PLOP3.LUT P0, PT, PT, PT, UP1, 0x80, 0x8 ;  /* 0x000000000008781c */ /* 0x000ff60003f0f018 */
[----:B------:R-:W-:Y:S02]  /*50b0*/  @!UPT UIADD3 URZ, UPT, UPT, URZ, URZ, URZ ;  /* 0x000000fffffff290 */ /* 0x000fe4000fffe0ff */
[----:B--2---:R-:W-:Y:S02]  /*50c0*/  @P0 SHF.R.U32.HI R0, RZ, 0x10, R9 ;  /* 0x00000010ff000819 */ /* 0x004fe40000011609 */
[----:B------:R-:W-:Y:S02]  /*50d0*/  @P0 MOV R6, R8 ;  /* 0x0000000800060202 */ /* 0x000fe40000000f00 */
[----:B------:R-:W-:Y:S01]  /*50e0*/  @P0 R2UR UR4, R0 ;  /* 0x00000000000402ca */ /* 0x000fe200000e0000 */
[----:B------:R-:W-:Y:S01]  /*50f0*/  VIADD R0, R12, 0x130 ;  /* 0x000001300c007836 */ /* 0x000fe20000000000 */
[----:B------:R-:W-:Y:S02]  /*5100*/  @P0 LOP3.LUT R8, R9, 0xffff, RZ, 0xc0, !PT ;  /* 0x0000ffff09080812 */ /* 0x000fe400078ec0ff */
[----:B------:R-:W-:Y:S02]  /*5110*/  @P0 R2UR UR6, R6 ;  /* 0x00000000060602ca */ /* 0x000fe400000e0000 */
[----:B------:R-:W-:Y:S02]  /*5120*/  PRMT R0, RZ, 0x654, R0 ;  /* 0x00000654ff007816 */ /* 0x000fe40000000000 */
[----:B------:R-:W-:Y:S02]  /*5130*/  @P0 R2UR UR5, R8 ;  /* 0x00000000080502ca */ /* 0x000fe400000e0000 */
[----:B------:R1:W-:Y:S03]  /*5140*/  SYNCS.ARRIVE.TRANS64.RED.A1T0 RZ, [R0+URZ], RZ ;  /* 0x000000ff00ff79a7 */ /* 0x0003e600081004ff */
[----:B------:R-:W-:Y:S04]  /*5150*/  @UP1 UMOV UR29, UR4 ;  /* 0x00000004001d1c82 */ /* 0x000fe80008000000 */
[----:B------:R-:W-:Y:S04]  /*5160*/  @UP1 UMOV UR14, UR6 ;  /* 0x00000006000e1c82 */ /* 0x000fe80008000000 */
[----:B------:R-:W-:Y:S01]  /*5170*/  @UP1 UMOV UR13, UR5 ;  /* 0x00000005000d1c82 */ /* 0x000fe20008000000 */
[----:B------:R-:W-:Y:S05]  /*5180*/  BRA.U !UP0, `(.L_x_97) ;  /* 0x0000000108a47547 */ /* 0x000fea000b800000 */
[----:B------:R-:W-:Y:S02]  /*5190*/  UIMAD.WIDE.U32 UR16, UR13, UR51, URZ ;  /* 0x000000330d1072a5 */ /* 0x000fe4000f8e00ff */
[----:B------:R-:W-:Y:S02]  /*51a0*/  UIMAD.WIDE.U32 UR18, UR14, UR48, URZ ;  /* 0x000000300e1272a5 */ /* 0x000fe4000f8e00ff */
[----:B------:R-:W-:Y:S02]  /*51b0*/  USEL UR4, UR30, UR38, !UP5 ;  /* 0x000000261e047287 */ /* 0x000fe4000e800000 */
[----:B------:R-:W-:Y:S02]  /*51c0*/  USEL UR7, UR31, UR39, !UP6 ;  /* 0x000000271f077287 */ /* 0x000fe4000f000000 */
[----:B------:R-:W-:Y:S02]  /*51d0*/  UIMAD.WIDE.U32 UR8, UR4, UR22, URZ ;  /* 0x00000016040872a5 */ /* 0x000fe4000f8e00ff */
[----:B------:R-:W-:Y:S01]  /*51e0*/  UIMAD.WIDE.U32 UR10, UR7, UR22, URZ ;  /* 0x00000016070a72a5 */ /* 0x000fe2000f8e00ff */
[----:B------:R-:W-:Y:S02]  /*51f0*/  UMOV UR5, UR17 ;  /* 0x0000001100057c82 */ /* 0x000fe40008000000 */
[----:B------:R-:W-:Y:S03]  /*5200*/  USHF.R.U32.HI UR6, URZ, UR52, UR5 ;  /* 0x00000034ff067299 */ /* 0x000fe60008011605 */
[----:B------:R-:W-:Y:S01]  /*5210*/  UMOV UR5, UR19 ;  /* 0x0000001300057c82 */ /* 0x000fe20008000000 */
[----:B------:R-:W-:Y:S02]  /*5220*/  USEL UR6, UR13, UR6, !UP5 ;  /* 0x000000060d067287 */ /* 0x000fe4000e800000 */
[----:B------:R-:W-:Y:S03]  /*5230*/  USHF.R.U32.HI UR12, URZ, UR49, UR5 ;  /* 0x00000031ff0c7299 */ /* 0x000fe60008011605 */
[----:B------:R-:W-:Y:S02]  /*5240*/  UMOV UR5, UR9 ;  /* 0x0000000900057c82 */ /* 0x000fe40008000000 */
[----:B------:R-:W-:Y:S03]  /*5250*/  @UP4 USHF.R.U32.HI UR4, URZ, UR23, UR5 ;  /* 0x00000017ff044299 */ /* 0x000fe60008011605 */
[----:B------:R-:W-:Y:S01]  /*5260*/  UMOV UR5, UR11 ;  /* 0x0000000b00057c82 */ /* 0x000fe20008000000 */
[----:B------:R-:W-:Y:S02]  /*5270*/  UIMAD UR4, UR45, UR4, URZ ;  /* 0x000000042d0472a4 */ /* 0x000fe4000f8e02ff */
[----:B------:R-:W-:Y:S02]  /*5280*/  @UP4 USHF.R.U32.HI UR7, URZ, UR23, UR5 ;  /* 0x00000017ff074299 */ /* 0x000fe40008011605 */
[----:B------:R-:W-:Y:S02]  /*5290*/  UIMAD.WIDE.U32 UR10, UR6, UR22, URZ ;  /* 0x00000016060a72a5 */ /* 0x000fe4000f8e00ff */
[----:B------:R-:W-:Y:S02]  /*52a0*/  USEL UR5, UR14, UR12, !UP6 ;  /* 0x0000000c0e057287 */ /* 0x000fe4000f000000 */
[----:B------:R-:W-:Y:S02]  /*52b0*/  UIMAD UR8, UR45, UR7, URZ ;  /* 0x000000072d0872a4 */ /* 0x000fe4000f8e02ff */
[----:B------:R-:W-:Y:S03]  /*52c0*/  UISETP.GE.AND UP0, UPT, UR6, UR4, UPT ;  /* 0x000000040600728c */ /* 0x000fe6000bf06270 */
[----:B------:R-:W-:Y:S01]  /*52d0*/  UMOV UR4, UR11 ;  /* 0x0000000b00047c82 */ /* 0x000fe20008000000 */
[----:B------:R-:W-:Y:S02]  /*52e0*/  UISETP.GE.OR UP0, UPT, UR5, UR8, UP0 ;  /* 0x000000080500728c */ /* 0x000fe40008706670 */
[----:B------:R-:W-:Y:S02]  /*52f0*/  USHF.R.U32.HI UR4, URZ, UR23, UR4 ;  /* 0x00000017ff047299 */ /* 0x000fe40008011604 */
[----:B------:R-:W-:Y:S02]  /*5300*/  UIMAD.WIDE.U32 UR8, UR5, UR22, URZ ;  /* 0x00000016050872a5 */ /* 0x000fe4000f8e00ff */
[----:B------:R-:W-:Y:S04]  /*5310*/  USEL UR10, UR6, UR4, !UP4 ;  /* 0x00000004060a7287 */ /* 0x000fe8000e000000 */
[----:B------:R-:W-:Y:S01]  /*5320*/  UIADD3 UR11, UPT, UPT, -UR10, URZ, URZ ;  /* 0x000000ff0a0b7290 */ /* 0x000fe2000fffe1ff */
[----:B------:R-:W-:Y:S02]  /*5330*/  @!UP0 UMOV UR4, UR9 ;  /* 0x0000000900048c82 */ /* 0x000fe40008000000 */
[----:B------:R-:W-:Y:S02]  /*5340*/  @!UP0 USHF.R.U32.HI UR4, URZ, UR23, UR4 ;  /* 0x00000017ff048299 */ /* 0x000fe40008011604 */
[----:B------:R-:W-:Y:S02]  /*5350*/  UIMAD UR8, UR45, UR11, UR6 ;  /* 0x0000000b2d0872a4 */ /* 0x000fe4000f8e0206 */
[----:B------:R-:W-:Y:S04]  /*5360*/  @!UP0 USEL UR4, UR5, UR4, !UP4 ;  /* 0x0000000405048287 */ /* 0x000fe8000e000000 */
[----:B------:R-:W-:Y:S02]  /*5370*/  @!UP0 UIMAD UR7, UR7, UR8, UR4 ;  /* 0x00000008070782a4 */ /* 0x000fe4000f8e0204 */
[----:B------:R-:W-:Y:S02]  /*5380*/  @!UP0 UIADD3 UR9, UPT, UPT, UR10, -UR4, URZ ;  /* 0x800000040a098290 */ /* 0x000fe4000fffe0ff */
[----:B------:R-:W-:Y:S02]  /*5390*/  UIADD3 UR8, UPT, UPT, -UR6, URZ, URZ ;  /* 0x000000ff06087290 */ /* 0x000fe4000fffe1ff */
[----:B------:R-:W-:Y:S02]  /*53a0*/  UIADD3 UR4, UPT, UPT, -UR5, URZ, URZ ;  /* 0x000000ff05047290 */ /* 0x000fe4000fffe1ff */
[----:B------:R-:W-:Y:S03]  /*53b0*/  @!UP0 UIMAD UR6, UR9, UR45, UR5 ;  /* 0x0000002d090682a4 */ /* 0x000fe6000f8e0205 */
[----:B------:R-:W-:Y:S01]  /*53c0*/  @!UP0 UMOV UR5, UR7 ;  /* 0x0000000700058c82 */ /* 0x000fe20008000000 */
[----:B------:R-:W-:Y:S02]  /*53d0*/  UIMAD UR7, UR15, UR4, UR14 ;  /* 0x000000040f0772a4 */ /* 0x000fe4000f8e020e */
[----:B------:R-:W-:Y:S02]  /*53e0*/  UIMAD UR4, UR50, UR8, UR13 ;  /* 0x00000008320472a4 */ /* 0x000fe4000f8e020d */
[----:B------:R-:W-:Y:S02]  /*53f0*/  UIMAD UR14, UR5, UR15, UR7 ;  /* 0x0000000f050e72a4 */ /* 0x000fe4000f8e0207 */
[----:B------:R-:W-:Y:S11]  /*5400*/  UIMAD UR13, UR6, UR50, UR4 ;  /* 0x00000032060d72a4 */ /* 0x000ff6000f8e0204 */
[----:B------:R-:W-:Y:S01]  /*5410*/  @!UPT UIADD3 URZ, UPT, UPT, URZ, URZ, URZ ;  /* 0x000000fffffff290 */ /* 0x000fe2000fffe0ff */
.L_x_97:
[----:B------:R-:W2:Y:S01]  /*5420*/  @!UP3 LDCU.128 UR8, c[0x0][0xb10] ;  /* 0x00016200ff08b7ac */ /* 0x000ea20008000c00 */
[C---:B----4-:R-:W-:Y:S02]  /*5430*/  ISETP.NE.U32.AND P1, PT, R4.reuse, RZ, PT ;  /* 0x000000ff0400720c */ /* 0x050fe40003f25070 */
[----:B------:R-:W-:Y:S02]  /*5440*/  ISETP.NE.U32.AND P0, PT, R4, RZ, PT ;  /* 0x000000ff0400720c */ /* 0x000fe40003f05070 */
[C---:B------:R-:W-:Y:S02]  /*5450*/  ISETP.NE.AND.EX P1, PT, R5.reuse, RZ, PT, P1 ;  /* 0x000000ff0500720c */ /* 0x040fe40003f25310 */
[----:B------:R-:W-:Y:S01]  /*5460*/  ISETP.NE.AND.EX P0, PT, R5, RZ, PT, P0 ;  /* 0x000000ff0500720c */ /* 0x000fe20003f05300 */
[----:B------:R-:W3:Y:S01]  /*5470*/  @!UP3 LDCU UR5, c[0x0][0xb0c] ;  /* 0x00016180ff05b7ac */ /* 0x000ee20008000800 */
[----:B------:R-:W-:Y:S01]  /*5480*/  SHF.L.U32 R9, R15, 0x1f, RZ ;  /* 0x0000001f0f097819 */ /* 0x000fe200000006ff */
[----:B------:R-:W-:Y:S02]  /*5490*/  USHF.L.U32 UR42, UR28, 0x7, URZ ;  /* 0x000000071c2a7899 */ /* 0x000fe400080006ff */
[----:B------:R-:W-:Y:S02]  /*54a0*/  USHF.L.U32 UR43, UR20, 0x6, URZ ;  /* 0x00000006142b7899 */ /* 0x000fe400080006ff */
[----:B--2---:R-:W-:Y:S07]  /*54b0*/  UIMAD.WIDE.U32 UR6, UR14, UR8, URZ ;  /* 0x000000080e0672a5 */ /* 0x004fee000f8e00ff */
[----:B------:R-:W-:Y:S01]  /*54c0*/  @!UP3 UMOV UR4, UR7 ;  /* 0x000000070004bc82 */ /* 0x000fe20008000000 */
[----:B---3--:R-:W-:Y:S02]  /*54d0*/  @!UP3 UISETP.NE.AND UP0, UPT, UR5, 0x1, UPT ;  /* 0x000000010500b88c */ /* 0x008fe4000bf05270 */
[----:B------:R-:W-:Y:S02]  /*54e0*/  @!UP3 USHF.R.U32.HI UR4, URZ, UR9, UR4 ;  /* 0x00000009ff04b299 */ /* 0x000fe40008011604 */
[----:B------:R-:W-:Y:S02]  /*54f0*/  UIMAD.WIDE.U32 UR6, UR13, UR11, URZ ;  /* 0x0000000b0d0672a5 */ /* 0x000fe4000f8e00ff */
[----:B------:R-:W-:Y:S02]  /*5500*/  @!UP3 USEL UR8, UR14, UR4, !UP0 ;  /* 0x000000040e08b287 */ /* 0x000fe4000c000000 */
[----:B------:R-:W-:Y:S03]  /*5510*/  @!UP3 UISETP.NE.AND UP0, UPT, UR10, 0x1, UPT ;  /* 0x000000010a00b88c */ /* 0x000fe6000bf05270 */
[----:B------:R-:W-:Y:S02]  /*5520*/  @!UP3 UMOV UR6, UR7 ;  /* 0x000000070006bc82 */ /* 0x000fe40008000000 */
[----:B------:R-:W2:Y:S02]  /*5530*/  @!UP3 LDCU UR4, c[0x0][0xb20] ;  /* 0x00016400ff04b7ac */ /* 0x000ea40008000800 */
[----:B--2---:R-:W-:Y:S04]  /*5540*/  @!UP3 USHF.R.U32.HI UR6, URZ, UR4, UR6 ;  /* 0x00000004ff06b299 */ /* 0x004fe80008011606 */
[----:B------:R-:W-:Y:S04]  /*5550*/  @!UP3 USEL UR6, UR13, UR6, !UP0 ;  /* 0x000000060d06b287 */ /* 0x000fe8000c000000 */
[----:B------:R-:W-:Y:S02]  /*5560*/  @!UP3 UIADD3 UR4, UPT, UPT, -UR8, UR6, URZ ;  /* 0x000000060804b290 */ /* 0x000fe4000fffe1ff */
[----:B------:R-:W-:Y:S02]  /*5570*/  @!UP3 UIADD3 UR6, UPT, UPT, UR8, -UR6, URZ ;  /* 0x800000060806b290 */ /* 0x000fe4000fffe0ff */
[----:B------:R-:W-:Y:S02]  /*5580*/  @!UP3 UIMAD UR14, UR4, UR5, UR14 ;  /* 0x00000005040eb2a4 */ /* 0x000fe4000f8e020e */
[----:B------:R-:W-:Y:S01]  /*5590*/  @!UP3 UIMAD UR13, UR6, UR10, UR13 ;  /* 0x0000000a060db2a4 */ /* 0x000fe2000f8e020d */
[----:B------:R-:W-:Y:S11]  /*55a0*/  BRA.U UP2, `(.L_x_98) ;  /* 0x0000000102107547 */ /* 0x000ff6000b800000 */
[----:B------:R-:W-:Y:S04]  /*55b0*/  MOV R6, UR46 ;  /* 0x0000002e00067c02 */ /* 0x000fe80008000f00 */
[----:B------:R-:W-:Y:S04]  /*55c0*/  SHF.L.U32 R6, R6, 0x1f, RZ ;  /* 0x0000001f06067819 */ /* 0x000fe800000006ff */
[----:B------:R-:W2:Y:S02]  /*55d0*/  SYNCS.PHASECHK.TRANS64.TRYWAIT P2, [UR21+0x118], R6 ;  /* 0x00011806ff0075a7 */ /* 0x000ea40008041115 */
[----:B--2---:R-:W-:Y:S05]  /*55e0*/  @!P2 BRA `(.L_x_99) ;  /* 0x0000004c0018a947 */ /* 0x004fea0003800000 */
.L_x_98:
[----:B------:R-:W-:Y:S05]  /*55f0*/  @!P1 BRA `(.L_x_100) ;  /* 0x0000000000309947 */ /* 0x000fea0003800000 */
[----:B------:R-:W-:Y:S01]  /*5600*/  ISETP.NE.U32.AND P1, PT, R2, RZ, PT ;  /* 0x000000ff0200720c */ /* 0x000fe20003f25070 */
[----:B------:R-:W2:Y:S01]  /*5610*/  LDCU.64 UR4, c[0x0][0x358] ;  /* 0x00006b00ff0477ac */ /* 0x000ea20008000a00 */
[----:B------:R-:W-:Y:S02]  /*5620*/  IMAD.MOV.U32 R50, RZ, RZ, 0x1 ;  /* 0x00000001ff327424 */ /* 0x000fe400078e00ff */
[----:B------:R-:W-:Y:S11]  /*5630*/  ISETP.NE.AND.EX P1, PT, R3, RZ, PT, P1 ;  /* 0x000000ff0300720c */ /* 0x000ff60003f25310 */
[----:B------:R-:W-:Y:S02]  /*5640*/  @!UPT UIADD3 URZ, UPT, UPT, URZ, URZ, URZ ;  /* 0x000000fffffff290 */ /* 0x000fe4000fffe0ff */
[----:B------:R-:W3:Y:S01]  /*5650*/  @P1 LDC.64 R10, c[0x0][0x888] ;  /* 0x00022200ff0a1b82 */ /* 0x000ee20000000a00 */
[----:B-1----:R-:W-:Y:S04]  /*5660*/  @P1 IMAD R0, R4, UR36, RZ ;  /* 0x0000002404001c24 */ /* 0x002fe8000f8e02ff */
[----:B---3--:R-:W-:Y:S04]  /*5670*/  @P1 IMAD.WIDE R10, R0, 0x4, R10 ;  /* 0x00000004000a1825 */ /* 0x008fe800078e020a */
[----:B------:R-:W-:Y:S01]  /*5680*/  HFMA2 R0, -RZ, RZ, 0, 5.9604644775390625e-08 ;  /* 0x00000001ff007431 */ /* 0x000fe200000001ff */
[----:B--2--5:R2:W5:Y:S04]  /*5690*/  @P1 LDG.E R27, desc[UR4][R10.64] ;  /* 0x000000040a1b1981 */ /* 0x024568000c1e1900 */
[----:B------:R-:W-:Y:S01]  /*56a0*/  @!P1 PRMT R50, R0, 0x7610, R50 ;  /* 0x0000761000329816 */ /* 0x000fe20000000032 */
[----:B--2---:R-:W3:Y:S06]  /*56b0*/  @!P1 LDC R27, c[0x0][0x880] ;  /* 0x00022000ff1b9b82 */ /* 0x004eec0000000800 */
.L_x_100:
[----:B---3-5:R-:W-:Y:S01]  /*56c0*/  @!P0 FSETP.EQ.AND P1, PT, R27, RZ, PT ;  /* 0x000000ff1b00820b */ /* 0x028fe20003f22000 */
[----:B------:R-:W-:Y:S01]  /*56d0*/  @!UPT UIADD3 URZ, UPT, UPT, URZ, URZ, URZ ;  /* 0x000000fffffff290 */ /* 0x000fe2000fffe0ff */
[----:B------:R-:W-:Y:S11]  /*56e0*/  @!P0 BRA `(.L_x_101) ;  /* 0x0000000000188947 */ /* 0x000ff60003800000 */
[----:B------:R-:W-:Y:S02]  /*56f0*/  LOP3.LUT P0, RZ, R50, 0xff, RZ, 0xc0, !PT ;  /* 0x000000ff32ff7812 */ /* 0x000fe4000780c0ff */
[----:B------:R-:W-:Y:S04]  /*5700*/  ISETP.NE.U32.AND P1, PT, R2, RZ, PT ;  /* 0x000000ff0200720c */ /* 0x000fe80003f25070 */
[----:B------:R-:W-:Y:S04]  /*5710*/  ISETP.NE.AND.EX P1, PT, R3, RZ, PT, P1 ;  /* 0x000000ff0300720c */ /* 0x000fe80003f25310 */
[----:B------:R-:W-:Y:S03]  /*5720*/  PLOP3.LUT P1, PT, P1, PT, PT, 0x8, 0x80 ;  /* 0x000000000080781c */ /* 0x000fe60000f2e170 */
[----:B------:R-:W-:Y:S11]  /*5730*/  @P0 FSETP.EQ.AND P1, PT, R27, RZ, PT ;  /* 0x000000ff1b00020b */ /* 0x000ff60003f22000 */
[----:B------:R-:W-:Y:S02]  /*5740*/  @!UPT UIADD3 URZ, UPT, UPT, URZ, URZ, URZ ;  /* 0x000000fffffff290 */ /* 0x000fe4000fffe0ff */
.L_x_101:
[----:B------:R-:W2:Y:S01]  /*5750*/  SYNCS.PHASECHK.TRANS64.TRYWAIT P2, [UR21+0xf0], R9 ;  /* 0x0000f009ff0075a7 */ /* 0x000ea20008041115 */
[----:B------:R-:W-:Y:S04]  /*5760*/  ELECT P0, URZ, PT ;  /* 0x0000000000ff782f */ /* 0x000fe80003800000 */
[----:B------:R-:W-:Y:S11]  /*5770*/  PLOP3.LUT P1, PT, P1, P0, PT, 0xf2, 0x2f ;  /* 0x00000000002f781c */ /* 0x000ff60000f21e72 */
[----:B------:R-:W-:Y:S02]  /*5780*/  @!UPT UIADD3 URZ, UPT, UPT, URZ, URZ, URZ ;  /* 0x000000fffffff290 */ /* 0x000fe4000fffe0ff */
[----:B------:R-:W-:Y:S05]  /*5790*/  @!P1 IADD3 R8, P0, PT, R16, 0x580, RZ ;  /* 0x0000058010089810 */ /* 0x000fea0007f1e0ff */
[----:B-1----:R-:W-:Y:S01]  /*57a0*/  @!P1 IMAD.X R6, RZ, RZ, R17, P0 ;  /* 0x000000ffff069224 */ /* 0x002fe200000e0611 */
[----:B--2---:R-:W-:Y:S07]  /*57b0*/  @!P2 BRA `(.L_x_102) ;  /* 0x0000004800bca947 */ /* 0x004fee0003800000 */
.L_x_210:
[----:B------:R-:W-:Y:S01]  /*57c0*/  @!P1 R2UR UR5, R8 ;  /* 0x00000000080592ca */ /* 0x000fe200000e0000 */
[----:B------:R-:W-:Y:S01]  /*57d0*/  VOTEU.ALL UP0, P1 ;  /* 0x0000000000ff7886 */ /* 0x000fe20000800000 */
[----:B------:R-:W-:Y:S01]  /*57e0*/  @!P1 R2UR UR4, R6 ;  /* 0x00000000060492ca */ /* 0x000fe200000e0000 */
[----:B------:R-:W-:Y:S01]  /*57f0*/  UMOV UR16, 0x0 ;  /* 0x0000000000107882 */ /* 0x000fe20000000000 */
[----:B------:R-:W-:Y:S01]  /*5800*/  UMOV UR17, 0x10000000 ;  /* 0x1000000000117882 */ /* 0x000fe20000000000 */
[----:B------:R-:W-:Y:S01]  /*5810*/  UMOV UR44, UR36 ;  /* 0x00000024002c7c82 */ /* 0x000fe20008000000 */
[----:B------:R-:W-:Y:S01]  /*5820*/  @!UP0 UIADD3 UR40, UPT, UPT, UR21, 0x200, URZ ;  /* 0x0000020015288890 */ /* 0x000fe2000fffe0ff */
[----:B-1----:R-:W-:Y:S01]  /*5830*/  @!P1 IMAD.MOV.U32 R0, RZ, RZ, 0x1000 ;  /* 0x00001000ff009424 */ /* 0x002fe200078e00ff */
[----:B------:R-:W-:Y:S01]  /*5840*/  @!UP0 UIADD3 UR10, UPT, UPT, UR42, 0x40, URZ ;  /* 0x000000402a0a8890 */ /* 0x000fe2000fffe0ff */
[----:B------:R-:W-:Y:S01]  /*5850*/  @!P1 IADD3 R8, P0, PT, R16, 0x580, RZ ;  /* 0x0000058010089810 */ /* 0x000fe20007f1e0ff */
[----:B------:R-:W-:Y:S01]  /*5860*/  @!UP0 UIADD3 UR8, UPT, UPT, UR21, 0xa00, URZ ;  /* 0x00000a0015088890 */ /* 0x000fe2000fffe0ff */
[----:B------:R-:W-:Y:S02]  /*5870*/  VOTEU.ALL UP0, P1 ;  /* 0x0000000000ff7886 */ /* 0x000fe40000800000 */
[----:B------:R-:W-:Y:S01]  /*5880*/  IMAD.U32 R10, RZ, RZ, UR5 ;  /* 0x00000005ff0a7e24 */ /* 0x000fe2000f8e00ff */
[----:B------:R-:W-:Y:S01]  /*5890*/  UMOV UR9, UR41 ;  /* 0x0000002900097c82 */ /* 0x000fe20008000000 */
[----:B------:R-:W-:Y:S01]  /*58a0*/  IMAD.U32 R11, RZ, RZ, UR4 ;  /* 0x00000004ff0b7e24 */ /* 0x000fe2000f8e00ff */
[----:B------:R-:W-:Y:S01]  /*58b0*/  UMOV UR11, UR43 ;  /* 0x0000002b000b7c82 */ /* 0x000fe20008000000 */
[----:B------:R-:W-:Y:S01]  /*58c0*/  UMOV UR12, UR36 ;  /* 0x00000024000c7c82 */ /* 0x000fe20008000000 */
[----:B------:R-:W-:Y:S01]  /*58d0*/  @!P1 R2UR UR4, R10 ;  /* 0x000000000a0492ca */ /* 0x000fe200000e0000 */
[----:B------:R-:W-:Y:S01]  /*58e0*/  UPRMT UR6, UR47, 0x654, UR41 ;  /* 0x000006542f067896 */ /* 0x000fe20008000029 */
[----:B------:R-:W-:Y:S01]  /*58f0*/  @!P1 R2UR UR5, R11 ;  /* 0x000000000b0592ca */ /* 0x000fe200000e0000 */
[----:B------:R-:W-:Y:S11]  /*5900*/  @!P1 IMAD.X R6, RZ, RZ, R17, P0 ;  /* 0x000000ffff069224 */ /* 0x000ff600000e0611 */
[----:B------:R-:W-:Y:S01]  /*5910*/  @!UPT UIADD3 URZ, UPT, UPT, URZ, URZ, URZ ;  /* 0x000000fffffff290 */ /* 0x000fe2000fffe0ff */
[----:B------:R1:W-:Y:S01]  /*5920*/  @!UP0 UTMALDG.3D [UR40], [UR4], desc[UR16] ;  /* 0x00001028040085b4 */ /* 0x0003e20008011000 */
[----:B------:R-:W-:Y:S05]  /*5930*/  VOTEU.ALL UP0, P1 ;  /* 0x0000000000ff7886 */ /* 0x000fea0000800000 */
[----:B------:R1:W-:Y:S01]  /*5940*/  @!UP0 UTMALDG.3D [UR8], [UR4], desc[UR16] ;  /* 0x00001008040085b4 */ /* 0x0003e20008011000 */
[----:B------:R1:W-:Y:S01]  /*5950*/  @!P1 SYNCS.ARRIVE.TRANS64.RED.A0TR RZ, [UR21+0xd0], R0 ;  /* 0x0000d000ffff99a7 */ /* 0x0003e20008300415 */
[----:B------:R-:W-:Y:S01]  /*5960*/  SYNCS.ARRIVE.TRANS64.RED.A1T0 RZ, [UR6], RZ ;  /* 0x000000ffffff79a7 */ /* 0x000fe20008100406 */
[----:B------:R-:W2:Y:S02]  /*5970*/  SYNCS.PHASECHK.TRANS64.TRYWAIT P2, [UR21+0xf8], R9 ;  /* 0x0000f809ff0075a7 */ /* 0x000ea40008041115 */
[----:B-12---:R-:W-:Y:S05]  /*5980*/  @!P2 BRA `(.L_x_103) ;  /* 0x000000480060a947 */ /* 0x006fea0003800000 */
.L_x_212:
        /* <DEDUP_REMOVED lines=10> */
[----:B------:R-:W-:Y:S02]  /*5a30*/  @!UP0 UIADD3 UR10, UPT, UPT, UR42, 0x50, URZ ;  /* 0x000000502a0a8890 */ /* 0x000fe4000fffe0ff */
[----:B------:R-:W-:Y:S01]  /*5a40*/  @!UP0 UIADD3 UR8, UPT, UPT, UR21, 0x1a00, URZ ;  /* 0x00001a0015088890 */ /* 0x000fe2000fffe0ff */
[----:B------:R-:W-:Y:S01]  /*5a50*/  IMAD.U32 R10, RZ, RZ, UR5 ;  /* 0x00000005ff0a7e24 */ /* 0x000fe2000f8e00ff */
[----:B------:R-:W-:Y:S01]  /*5a60*/  VOTEU.ALL UP0, P1 ;  /* 0x0000000000ff7886 */ /* 0x000fe20000800000 */
[----:B------:R-:W-:Y:S01]  /*5a70*/  IMAD.U32 R11, RZ, RZ, UR4 ;  /* 0x00000004ff0b7e24 */ /* 0x000fe2000f8e00ff */
[----:B------:R-:W-:Y:S01]  /*5a80*/  UMOV UR9, UR33 ;  /* 0x0000002100097c82 */ /* 0x000fe20008000000 */
[----:B------:R-:W-:Y:S01]  /*5a90*/  UMOV UR11, UR43 ;  /* 0x0000002b000b7c82 */ /* 0x000fe20008000000 */
[----:B------:R-:W-:Y:S01]  /*5aa0*/  @!P1 R2UR UR4, R10 ;  /* 0x000000000a0492ca */ /* 0x000fe200000e0000 */
[----:B------:R-:W-:Y:S01]  /*5ab0*/  UMOV UR12, UR36 ;  /* 0x00000024000c7c82 */ /* 0x000fe20008000000 */
[----:B------:R-:W-:Y:S01]  /*5ac0*/  @!P1 R2UR UR5, R11 ;  /* 0x000000000b0592ca */ /* 0x000fe200000e0000 */
[----:B------:R-:W-:Y:S01]  /*5ad0*/  UPRMT UR6, UR47, 0x654, UR33 ;  /* 0x000006542f067896 */ /* 0x000fe20008000021 */
[----:B------:R-:W-:Y:S11]  /*5ae0*/  @!P1 IMAD.X R6, RZ, RZ, R17, P0 ;  /* 0x000000ffff069224 */ /* 0x000ff600000e0611 */
[----:B------:R1:W-:Y:S01]  /*5af0*/  @!UP0 UTMALDG.3D [UR32], [UR4], desc[UR16] ;  /* 0x00001020040085b4 */ /* 0x0003e20008011000 */
[----:B------:R-:W-:Y:S05]  /*5b00*/  VOTEU.ALL UP0, P1 ;  /* 0x0000000000ff7886 */ /* 0x000fea0000800000 */
[----:B------:R1:W-:Y:S01]  /*5b10*/  @!UP0 UTMALDG.3D [UR8], [UR4], desc[UR16] ;  /* 0x00001008040085b4 */ /* 0x0003e20008011000 */
[----:B------:R1:W-:Y:S01]  /*5b20*/  @!P1 SYNCS.ARRIVE.TRANS64.RED.A0TR RZ, [UR21+0xd8], R0 ;  /* 0x0000d800ffff99a7 */ /* 0x0003e20008300415 */
[----:B------:R-:W-:Y:S01]  /*5b30*/  SYNCS.ARRIVE.TRANS64.RED.A1T0 RZ, [UR6], RZ ;  /* 0x000000ffffff79a7 */ /* 0x000fe20008100406 */
[----:B------:R-:W2:Y:S02]  /*5b40*/  SYNCS.PHASECHK.TRANS64.TRYWAIT P2, [UR21+0x100], R9 ;  /* 0x00010009ff0075a7 */ /* 0x000ea40008041115 */
[----:B-12---:R-:W-:Y:S05]  /*5b50*/  @!P2 BRA `(.L_x_104) ;  /* 0x000000480004a947 */ /* 0x006fea0003800000 */
.L_x_214:
        /* <DEDUP_REMOVED lines=9> */
[----:B------:R-:W-:Y:S01]  /*5bf0*/  VIADD R14, R14, 0x1 ;  /* 0x000000010e0e7836 */ /* 0x000fe20000000000 */
        /* <DEDUP_REMOVED lines=10> */
[----:B------:R-:W-:Y:S01]  /*5ca0*/  UMOV UR12, UR36 ;  /* 0x00000024000c7c82 */ /* 0x000fe20008000000 */
[----:B------:R-:W-:Y:S11]  /*5cb0*/  UPRMT UR6, UR47, 0x654, UR25 ;  /* 0x000006542f067896 */ /* 0x000ff60008000019 */
[----:B------:R1:W-:Y:S01]  /*5cc0*/  @!UP0 UTMALDG.3D [UR24], [UR4], desc[UR16] ;  /* 0x00001018040085b4 */ /* 0x0003e20008011000 */
[----:B------:R-:W-:Y:S05]  /*5cd0*/  VOTEU.ALL UP0, P1 ;  /* 0x0000000000ff7886 */ /* 0x000fea0000800000 */
[----:B------:R1:W-:Y:S01]  /*5ce0*/  @!UP0 UTMALDG.3D [UR8], [UR4], desc[UR16] ;  /* 0x00001008040085b4 */ /* 0x0003e20008011000 */
[----:B------:R1:W-:Y:S01]  /*5cf0*/  @!P1 SYNCS.ARRIVE.TRANS64.RED.A0TR RZ, [UR21+0xe0], R0 ;  /* 0x0000e000ffff99a7 */ /* 0x0003e20008300415 */
[----:B------:R-:W-:Y:S01]  /*5d00*/  SYNCS.ARRIVE.TRANS64.RED.A1T0 RZ, [UR6], RZ ;  /* 0x000000ffffff79a7 */ /* 0x000fe20008100406 */
[----:B------:R-:W2:Y:S02]  /*5d10*/  SYNCS.PHASECHK.TRANS64.TRYWAIT P0, [UR21+0x108], R9 ;  /* 0x00010809ff0075a7 */ /* 0x000ea40008001115 */
[----:B-12---:R-:W-:Y:S05]  /*5d20*/  @!P0 BRA `(.L_x_105) ;  /* 0x0000004400a88947 */ /* 0x006fea0003800000 */
.L_x_216:
[----:B------:R-:W-:Y:S01]  /*5d30*/  UPLOP3.LUT UP2, UPT, UPT, UPT, UPT, 0x80, 0x8 ;  /* 0x000000000008789c */ /* 0x000fe20003f4f070 */
[----:B------:R-:W-:Y:S01]  /*5d40*/  @!P1 IADD3 R6, P0, PT, R16, 0x580, RZ ;  /* 0x0000058010069810 */ /* 0x000fe20007f1e0ff */
[----:B------:R-:W-:Y:S01]  /*5d50*/  UMOV UR6, 0x0 ;  /* 0x0000000000067882 */ /* 0x000fe20000000000 */
[----:B------:R-:W-:Y:S01]  /*5d60*/  UMOV UR7, 0x10000000 ;  /* 0x1000000000077882 */ /* 0x000fe20000000000 */
[----:B------:R-:W-:Y:S01]  /*5d70*/  VOTEU.ALL UP0, P1 ;  /* 0x0000000000ff7886 */ /* 0x000fe20000800000 */
[----:B------:R-:W-:Y:S01]  /*5d80*/  @!P1 R2UR UR5, R6 ;  /* 0x00000000060592ca */ /* 0x000fe200000e0000 */
[----:B-1----:R-:W-:Y:S01]  /*5d90*/  @!P1 IMAD.X R0, RZ, RZ, R17, P0 ;  /* 0x000000ffff009224 */ /* 0x002fe200000e0611 */
[----:B------:R-:W-:Y:S01]  /*5da0*/  UMOV UR19, UR43 ;  /* 0x0000002b00137c82 */ /* 0x000fe20008000000 */
[----:B------:R-:W-:Y:S01]  /*5db0*/  UMOV UR20, UR36 ;  /* 0x0000002400147c82 */ /* 0x000fe20008000000 */
[----:B------:R-:W-:Y:S01]  /*5dc0*/  @!UP0 UIADD3 UR18, UPT, UPT, UR42, 0x30, URZ ;  /* 0x000000302a128890 */ /* 0x000fe2000fffe0ff */
[----:B------:R-:W-:Y:S01]  /*5dd0*/  R2UR UR24, R52 ;  /* 0x00000000341872ca */ /* 0x000fe200000e0000 */
[----:B------:R-:W-:Y:S01]  /*5de0*/  @!UP0 UIADD3 UR16, UPT, UPT, UR21, 0x3200, URZ ;  /* 0x0000320015108890 */ /* 0x000fe2000fffe0ff */
[----:B------:R-:W-:Y:S01]  /*5df0*/  @!P1 R2UR UR4, R0 ;  /* 0x00000000000492ca */ /* 0x000fe200000e0000 */
[----:B------:R-:W-:Y:S01]  /*5e00*/  @!UP0 UIADD3 UR17, UPT, UPT, UR21, 0xe8, URZ ;  /* 0x000000e815118890 */ /* 0x000fe2000fffe0ff */
[----:B------:R-:W-:Y:S01]  /*5e10*/  ISETP.NE.AND P0, PT, R14, 0x2, PT ;  /* 0x000000020e00780c */ /* 0x000fe20003f05270 */
[----:B------:R-:W-:Y:S01]  /*5e20*/  @!UP0 UIADD3 UR10, UPT, UPT, UR42, 0x70, URZ ;  /* 0x000000702a0a8890 */ /* 0x000fe2000fffe0ff */
[----:B------:R-:W-:Y:S01]  /*5e30*/  LOP3.LUT R15, R15, 0x1, RZ, 0x3c, !PT ;  /* 0x000000010f0f7812 */ /* 0x000fe200078e3cff */
[----:B------:R-:W-:Y:S01]  /*5e40*/  @!UP0 UIADD3 UR8, UPT, UPT, UR21, 0x3a00, URZ ;  /* 0x00003a0015088890 */ /* 0x000fe2000fffe0ff */
[----:B------:R-:W-:Y:S01]  /*5e50*/  IMAD.U32 R8, RZ, RZ, UR5 ;  /* 0x00000005ff087e24 */ /* 0x000fe2000f8e00ff */
[----:B------:R-:W-:Y:S01]  /*5e60*/  VOTEU.ALL UP0, P1 ;  /* 0x0000000000ff7886 */ /* 0x000fe20000800000 */
[----:B------:R-:W-:Y:S01]  /*5e70*/  UMOV UR11, UR43 ;  /* 0x0000002b000b7c82 */ /* 0x000fe20008000000 */
[----:B------:R-:W-:Y:S01]  /*5e80*/  UMOV UR12, UR36 ;  /* 0x00000024000c7c82 */ /* 0x000fe20008000000 */
[----:B------:R-:W-:Y:S01]  /*5e90*/  UMOV UR9, UR17 ;  /* 0x0000001100097c82 */ /* 0x000fe20008000000 */
[----:B------:R-:W-:Y:S01]  /*5ea0*/  SEL R0, RZ, 0x1, P0 ;  /* 0x00000001ff007807 */ /* 0x000fe20000000000 */
[----:B------:R-:W-:Y:S01]  /*5eb0*/  UIADD3 UR28, UPT, UPT, UR13, UR24, URZ ;  /* 0x000000180d1c7290 */ /* 0x000fe2000fffe0ff */
[----:B------:R-:W-:Y:S01]  /*5ec0*/  IMAD.U32 R9, RZ, RZ, UR4 ;  /* 0x00000004ff097e24 */ /* 0x000fe2000f8e00ff */
[----:B------:R-:W-:Y:S01]  /*5ed0*/  @!P1 R2UR UR4, R8 ;  /* 0x00000000080492ca */ /* 0x000fe200000e0000 */
[----:B------:R-:W-:Y:S01]  /*5ee0*/  UMOV UR36, UR29 ;  /* 0x0000001d00247c82 */ /* 0x000fe20008000000 */
[----:B------:R-:W-:Y:S02]  /*5ef0*/  LOP3.LUT R13, R13, R0, RZ, 0x3c, !PT ;  /* 0x000000000d0d7212 */ /* 0x000fe400078e3cff */
[----:B------:R-:W-:Y:S02]  /*5f00*/  @!P1 R2UR UR5, R9 ;  /* 0x00000000090592ca */ /* 0x000fe400000e0000 */
[----:B------:R-:W-:Y:S11]  /*5f10*/  SEL R14, R14, RZ, P0 ;  /* 0x000000ff0e0e7207 */ /* 0x000ff60000000000 */
[----:B------:R1:W-:Y:S01]  /*5f20*/  @!UP0 UTMALDG.3D [UR16], [UR4], desc[UR6] ;  /* 0x00000610040085b4 */ /* 0x0003e20008011000 */
[----:B------:R-:W-:Y:S05]  /*5f30*/  VOTEU.ALL UP0, P1 ;  /* 0x0000000000ff7886 */ /* 0x000fea0000800000 */
[----:B------:R2:W-:Y:S01]  /*5f40*/  @!UP0 UTMALDG.3D [UR8], [UR4], desc[UR6] ;  /* 0x00000608040085b4 */ /* 0x0005e20008011000 */
[----:B------:R2:W-:Y:S01]  /*5f50*/  @!P1 SYNCS.ARRIVE.TRANS64.RED.A0TR RZ, [UR21+0xe8], R7 ;  /* 0x0000e807ffff99a7 */ /* 0x0005e20008300415 */
[----:B------:R-:W-:Y:S01]  /*5f60*/  SYNCS.ARRIVE.TRANS64.RED.A1T0 RZ, [UR37], RZ ;  /* 0x000000ffffff79a7 */ /* 0x000fe20008100425 */
[----:B-1----:R-:W-:Y:S01]  /*5f70*/  UIADD3 UR20, UPT, UPT, UR14, UR63, URZ ;  /* 0x0000003f0e147290 */ /* 0x002fe2000fffe0ff */
[----:B------:R-:W-:Y:S11]  /*5f80*/  BRA.U UP1, `(.L_x_106) ;  /* 0xfffffff101047547 */ /* 0x000ff6000b83ffff */
[----:B------:R-:W-:-:S04]  /*5f90*/  SHF.L.U32 R2, R15, 0x1f, RZ ;  /* 0x0000001f0f027819 */ /* 0x000fc800000006ff */
[----:B------:R-:W1:Y:S02]  /*5fa0*/  SYNCS.PHASECHK.TRANS64.TRYWAIT P0, [UR21+0xf0], R2 ;  /* 0x0000f002ff0075a7 */ /* 0x000e640008001115 */
[----:B-1----:R-:W-:Y:S05]  /*5fb0*/  @!P0 BRA `(.L_x_107) ;  /* 0x00000044001c8947 */ /* 0x002fea0003800000 */
.L_x_218:
[----:B------:R-:W3:Y:S02]  /*5fc0*/  SYNCS.PHASECHK.TRANS64.TRYWAIT P0, [UR21+0xf8], R2 ;  /* 0x0000f802ff0075a7 */ /* 0x000ee40008001115 */
[----:B---3--:R-:W-:Y:S05]  /*5fd0*/  @!P0 BRA `(.L_x_108) ;  /* 0x00000044002c8947 */ /* 0x008fea0003800000 */
.L_x_220:
[----:B------:R-:W3:Y:S02]  /*5fe0*/  SYNCS.PHASECHK.TRANS64.TRYWAIT P0, [UR21+0x100], R2 ;  /* 0x00010002ff0075a7 */ /* 0x000ee40008001115 */
[----:B---3--:R-:W-:Y:S05]  /*5ff0*/  @!P0 BRA `(.L_x_109) ;  /* 0x00000044003c8947 */ /* 0x008fea0003800000 */
.L_x_222:
[----:B-1----:R-:W-:-:S07]  /*6000*/  MOV R0, UR21 ;  /* 0x0000001500007c02 */ /* 0x002fce0008000f00 */
.L_x_110:
[----:B-1----:R-:W-:-:S04]  /*6010*/  SHF.L.U32 R2, R15, 0x1f, RZ ;  /* 0x0000001f0f027819 */ /* 0x002fc800000006ff */
[----:B------:R1:W3:Y:S03]  /*6020*/  SYNCS.PHASECHK.TRANS64.TRYWAIT P0, [R0+URZ+0x108], R2 ;  /* 0x00010802000075a7 */ /* 0x0002e600080011ff */
[----:B---3--:R-:W-:Y:S05]  /*6030*/  @!P0 NANOSLEEP.SYNCS 0x989680 ;  /* 0x009896800000895d */ /* 0x008fea0003900000 */
[----:B------:R-:W3:Y:S02]  /*6040*/  @!P0 SYNCS.PHASECHK.TRANS64 P0, [R0+URZ+0x108], R2 ;  /* 0x00010802000085a7 */ /* 0x000ee400080010ff */
[----:B--23--:R-:W-:Y:S05]  /*6050*/  @P0 EXIT ;  /* 0x000000000000094d */ /* 0x00cfea0003800000 */
[----:B------:R-:W-:Y:S05]  /*6060*/  BRA `(.L_x_110) ;  /* 0xfffffffc00e87947 */ /* 0x000fea000383ffff */
.L_x_95:
[----:B------:R-:W-:-:S06]  /*6070*/  UISETP.GE.AND UP0, UPT, UR25, 0x4, UPT ;  /* 0x000000041900788c */ /* 0x000fcc000bf06270 */
[----:B------:R-:W-:-:S13]  /*6080*/  PLOP3.LUT P0, PT, PT, PT, UP0, 0x80, 0x8 ;  /* 0x000000000008781c */ /* 0x000fda0003f0f008 */
[----:B------:R-:W-:Y:S05]  /*6090*/  @!P0 EXIT ;  /* 0x000000000000894d */ /* 0x000fea0003800000 */
[----:B------:R-:W-:Y:S01]  /*60a0*/  BAR.SYNC.DEFER_BLOCKING 0x6, 0xa0 ;  /* 0x0182800000007b1d */ /* 0x000fe20000010000 */
[----:B------:R-:W-:Y:S01]  /*60b0*/  IMAD.SHL.U32 R49, R61, 0x10, RZ ;  /* 0x000000103d317824 */ /* 0x000fe200078e00ff */
[----:B------:R-:W-:Y:S01]  /*60c0*/  CS2R R58, SRZ ;  /* 0x00000000003a7805 */ /* 0x000fe2000001ff00 */
[----:B------:R-:W-:Y:S02]  /*60d0*/  IMAD.SHL.U32 R5, R51, 0x200, RZ ;  /* 0x0000020033057824 */ /* 0x000fe400078e00ff */
[----:B------:R-:W-:Y:S01]  /*60e0*/  IMAD.U32 R23, R61, 0x10000, RZ ;  /* 0x000100003d177824 */ /* 0x000fe200078e00ff */
[----:B------:R-:W-:Y:S01]  /*60f0*/  UMOV UR43, 0x400 ;  /* 0x00000400002b7882 */ /* 0x000fe20000000000 */
[----:B------:R-:W-:Y:S01]  /*6100*/  LOP3.LUT R48, R49, 0x5b0, RZ, 0xc0, !PT ;  /* 0x000005b031307812 */ /* 0x000fe200078ec0ff */
[----:B------:R-:W-:Y:S01]  /*6110*/  ULEA UR43, UR47, UR43, 0x18 ;  /* 0x0000002b2f2b7291 */ /* 0x000fe2000f8ec0ff */
[----:B------:R-:W1:Y:S01]  /*6120*/  LDC.64 R44, c[0x0][0x888] ;  /* 0x00022200ff2c7b82 */ /* 0x000e620000000a00 */
[----:B------:R-:W-:Y:S01]  /*6130*/  IMAD.SHL.U32 R4, R61, 0x2, RZ ;  /* 0x000000023d047824 */ /* 0x000fe200078e00ff */
[----:B------:R-:W-:Y:S01]  /*6140*/  LOP3.LUT R48, R48, 0x200, R5, 0xf8, !PT ;  /* 0x0000020030307812 */ /* 0x000fe200078ef805 */
[----:B------:R-:W-:Y:S01]  /*6150*/  IMAD.SHL.U32 R5, R51, 0x200000, RZ ;  /* 0x0020000033057824 */ /* 0x000fe200078e00ff */
[C---:B------:R-:W-:Y:S01]  /*6160*/  LOP3.LUT R6, R49.reuse, 0x40, RZ, 0xc0, !PT ;  /* 0x0000004031067812 */ /* 0x040fe200078ec0ff */
[----:B------:R-:W-:Y:S01]  /*6170*/  UIADD3 UR4, UPT, UPT, UR43, 0x200, URZ ;  /* 0x000002002b047890 */ /* 0x000fe2000fffe0ff */
[----:B------:R-:W-:Y:S01]  /*6180*/  LOP3.LUT P0, RZ, R49, 0x40, RZ, 0xc0, !PT ;  /* 0x0000004031ff7812 */ /* 0x000fe2000780c0ff */
[----:B------:R-:W-:Y:S01]  /*6190*/  IMAD.MOV.U32 R60, RZ, RZ, 0x1 ;  /* 0x00000001ff3c7424 */ /* 0x000fe200078e00ff */
[----:B------:R-:W2:Y:S01]  /*61a0*/  LDC.64 R46, c[0x0][0x890] ;  /* 0x00022400ff2e7b82 */ /* 0x000ea20000000a00 */
[----:B------:R-:W-:Y:S01]  /*61b0*/  LOP3.LUT R5, R5, 0x200000, RZ, 0xc0, !PT ;  /* 0x0020000005057812 */ /* 0x000fe200078ec0ff */
[----:B------:R-:W-:Y:S01]  /*61c0*/  IMAD.MOV.U32 R22, RZ, RZ, RZ ;  /* 0x000000ffff167224 */ /* 0x000fe200078e00ff */
[----:B------:R-:W-:Y:S01]  /*61d0*/  LOP3.LUT R4, R6, 0x8, R4, 0xf8, !PT ;  /* 0x0000000806047812 */ /* 0x000fe200078ef804 */
[----:B------:R-:W-:Y:S01]  /*61e0*/  IMAD.MOV.U32 R56, RZ, RZ, RZ ;  /* 0x000000ffff387224 */ /* 0x000fe200078e00ff */
[----:B------:R-:W-:Y:S01]  /*61f0*/  LOP3.LUT R23, R5, 0x400000, R23, 0xf8, !PT ;  /* 0x0040000005177812 */ /* 0x000fe200078ef817 */
[----:B------:R-:W-:Y:S01]  /*6200*/  IMAD.U32 R53, RZ, RZ, UR4 ;  /* 0x00000004ff357e24 */ /* 0x000fe2000f8e00ff */
[----:B------:R-:W3:Y:S01]  /*6210*/  LDS R0, [UR43+0x1d0] ;  /* 0x0001d02bff007984 */ /* 0x000ee20008000800 */
[----:B------:R-:W4:Y:S01]  /*6220*/  LDC.64 R42, c[0x0][0x8b0] ;  /* 0x00022c00ff2a7b82 */ /* 0x000f220000000a00 */
[----:B------:R-:W-:Y:S01]  /*6230*/  LOP3.LUT R48, R48, R4, RZ, 0xfc, !PT ;  /* 0x0000000430307212 */ /* 0x000fe200078efcff */
[----:B------:R-:W1:Y:S01]  /*6240*/  LDCU UR60, c[0x0][0x370] ;  /* 0x00006e00ff3c77ac */ /* 0x000e620008000800 */
[----:B------:R-:W-:Y:S01]  /*6250*/  LOP3.LUT R61, R61, 0x60, RZ, 0xc0, !PT ;  /* 0x000000603d3d7812 */ /* 0x000fe200078ec0ff */
[----:B------:R-:W1:Y:S04]  /*6260*/  LDCU UR42, c[0x0][0xb0c] ;  /* 0x00016180ff2a77ac */ /* 0x000e680008000800 */
[----:B------:R-:W1:Y:S01]  /*6270*/  LDC.64 R40, c[0x0][0x8a8] ;  /* 0x00022a00ff287b82 */ /* 0x000e620000000a00 */
[----:B------:R-:W1:Y:S01]  /*6280*/  LDCU UR39, c[0x0][0xb30] ;  /* 0x00016600ff2777ac */ /* 0x000e620008000800 */
[----:B------:R-:W1:Y:S01]  /*6290*/  LDCU.64 UR54, c[0x0][0x888] ;  /* 0x00011100ff3677ac */ /* 0x000e620008000a00 */
[----:B------:R-:W1:Y:S01]  /*62a0*/  LDCU.64 UR40, c[0x0][0xb28] ;  /* 0x00016500ff2877ac */ /* 0x000e620008000a00 */
[----:B------:R-:W1:Y:S01]  /*62b0*/  LDCU.128 UR56, c[0x0][0xb10] ;  /* 0x00016200ff3877ac */ /* 0x000e620008000c00 */
[----:B------:R-:W1:Y:S01]  /*62c0*/  LDCU UR53, c[0x0][0x374] ;  /* 0x00006e80ff3577ac */ /* 0x000e620008000800 */
[----:B------:R-:W-:Y:S01]  /*62d0*/  UMOV UR52, URZ ;  /* 0x000000ff00347c82 */ /* 0x000fe20008000000 */
[----:B------:R-:W-:Y:S01]  /*62e0*/  UMOV UR46, URZ ;  /* 0x000000ff002e7c82 */ /* 0x000fe20008000000 */
[----:B---3--:R-:W-:Y:S01]  /*62f0*/  IMAD.IADD R23, R0, 0x1, R23 ;  /* 0x0000000100177824 */ /* 0x008fe200078e0217 */
[----:B--2---:R-:W-:-:S07]  /*6300*/  P2R R0, PR, RZ, 0x1 ;  /* 0x00000001ff007803 */ /* 0x004fce0000000000 */
.L_x_154:
[----:B------:R-:W-:Y:S02]  /*6310*/  LEA R3, R56, UR43, 0x3 ;  /* 0x0000002b38037c11 */ /* 0x000fe4000f8e18ff */
[----:B------:R-:W-:Y:S02]  /*6320*/  SHF.L.U32 R0, R58, 0x1f, RZ ;  /* 0x0000001f3a007819 */ /* 0x000fe400000006ff */
[----:B-1----:R-:W-:Y:S02]  /*6330*/  LEA R4, R56, UR43, 0x4 ;  /* 0x0000002b38047c11 */ /* 0x002fe4000f8e20ff */
[----:B------:R-:W2:Y:S02]  /*6340*/  SYNCS.PHASECHK.TRANS64.TRYWAIT P0, [R3+URZ+0x120], R0 ;  /* 0x00012000030075a7 */ /* 0x000ea400080011ff */
[----:B--2---:R-:W-:Y:S05]  /*6350*/  @!P0 BRA `(.L_x_111) ;  /* 0x00000040007c8947 */ /* 0x004fea0003800000 */
.L_x_223:
        /* <DEDUP_REMOVED lines=11> */
[----:B------:R-:W-:Y:S01]  /*6410*/  PLOP3.LUT P0, PT, PT, PT, UP1, 0x80, 0x8 ;  /* 0x000000000008781c */ /* 0x000fe20003f0f018 */
[----:B------:R-:W-:Y:S11]  /*6420*/  UP2UR UR62, UPR, URZ, 0x2 ;  /* 0x00000002ff3e7883 */ /* 0x000ff60008000000 */
[----:B------:R-:W-:Y:S01]  /*6430*/  @!UPT UIADD3 URZ, UPT, UPT, URZ, URZ, URZ ;  /* 0x000000fffffff290 */ /* 0x000fe2000fffe0ff */
        /* <DEDUP_REMOVED lines=13> */
[----:B------:R-:W2:Y:S01]  /*6510*/  LDCU UR12, c[0x0][0xb20] ;  /* 0x00016400ff0c77ac */ /* 0x000ea20008000800 */
[----:B------:R-:W-:Y:S02]  /*6520*/  UIMAD.WIDE.U32 UR4, UR53, UR59, URZ ;  /* 0x0000003b350472a5 */ /* 0x000fe4000f8e00ff */
[----:B------:R-:W-:Y:S02]  /*6530*/  UIMAD.WIDE.U32 UR6, UR60, UR56, URZ ;  /* 0x000000383c0672a5 */ /* 0x000fe4000f8e00ff */
[----:B------:R-:W-:Y:S02]  /*6540*/  UISETP.NE.AND UP0, UPT, UR58, 0x1, UPT ;  /* 0x000000013a00788c */ /* 0x000fe4000bf05270 */
[----:B------:R-:W-:Y:S02]  /*6550*/  UIMAD.WIDE.U32 UR8, UR37, UR59, URZ ;  /* 0x0000003b250872a5 */ /* 0x000fe4000f8e00ff */
[----:B------:R-:W-:Y:S02]  /*6560*/  UIMAD.WIDE.U32 UR10, UR38, UR56, URZ ;  /* 0x00000038260a72a5 */ /* 0x000fe4000f8e00ff */
[----:B------:R-:W-:Y:S02]  /*6570*/  UISETP.NE.AND UP1, UPT, UR42, 0x1, UPT ;  /* 0x000000012a00788c */ /* 0x000fe4000bf25270 */
[----:B------:R-:W-:Y:S01]  /*6580*/  UISETP.NE.AND UP2, UPT, UR45, 0x1, UPT ;  /* 0x000000012d00788c */ /* 0x000fe2000bf45270 */
[----:B------:R-:W-:Y:S02]  /*6590*/  UMOV UR4, UR5 ;  /* 0x0000000500047c82 */ /* 0x000fe40008000000 */
[----:B--2---:R-:W-:Y:S03]  /*65a0*/  USHF.R.U32.HI UR5, URZ, UR12, UR4 ;  /* 0x0000000cff057299 */ /* 0x004fe60008011604 */
[----:B------:R-:W-:Y:S02]  /*65b0*/  UMOV UR4, UR7 ;  /* 0x0000000700047c82 */ /* 0x000fe40008000000 */
[----:B------:R-:W-:Y:S02]  /*65c0*/  USHF.R.U32.HI UR7, URZ, UR57, UR4 ;  /* 0x00000039ff077299 */ /* 0x000fe40008011604 */
[----:B------:R-:W-:Y:S02]  /*65d0*/  USEL UR4, UR53, UR5, !UP0 ;  /* 0x0000000535047287 */ /* 0x000fe4000c000000 */
[----:B------:R-:W-:Y:S01]  /*65e0*/  USEL UR7, UR60, UR7, !UP1 ;  /* 0x000000073c077287 */ /* 0x000fe2000c800000 */
[----:B------:R-:W-:Y:S01]  /*65f0*/  UMOV UR5, UR9 ;  /* 0x0000000900057c82 */ /* 0x000fe20008000000 */
[----:B------:R-:W-:Y:S02]  /*6600*/  UIMAD.WIDE.U32 UR8, UR4, UR40, URZ ;  /* 0x00000028040872a5 */ /* 0x000fe4000f8e00ff */
[----:B------:R-:W-:Y:S03]  /*6610*/  USHF.R.U32.HI UR6, URZ, UR12, UR5 ;  /* 0x0000000cff067299 */ /* 0x000fe60008011605 */
[----:B------:R-:W-:Y:S01]  /*6620*/  UMOV UR5, UR11 ;  /* 0x0000000b00057c82 */ /* 0x000fe20008000000 */
[----:B------:R-:W-:Y:S02]  /*6630*/  UIMAD.WIDE.U32 UR10, UR7, UR40, URZ ;  /* 0x00000028070a72a5 */ /* 0x000fe4000f8e00ff */
[----:B------:R-:W-:Y:S02]  /*6640*/  USHF.R.U32.HI UR12, URZ, UR57, UR5 ;  /* 0x00000039ff0c7299 */ /* 0x000fe40008011605 */
[----:B------:R-:W-:Y:S01]  /*6650*/  USEL UR6, UR37, UR6, !UP0 ;  /* 0x0000000625067287 */ /* 0x000fe2000c000000 */
[----:B------:R-:W-:Y:S02]  /*6660*/  UMOV UR5, UR9 ;  /* 0x0000000900057c82 */ /* 0x000fe40008000000 */
[----:B------:R-:W-:Y:S01]  /*6670*/  UMOV UR10, UR11 ;  /* 0x0000000b000a7c82 */ /* 0x000fe20008000000 */
[----:B------:R-:W-:Y:S02]  /*6680*/  @UP2 USHF.R.U32.HI UR4, URZ, UR41, UR5 ;  /* 0x00000029ff042299 */ /* 0x000fe40008011605 */
[----:B------:R-:W-:Y:S02]  /*6690*/  @UP2 USHF.R.U32.HI UR7, URZ, UR41, UR10 ;  /* 0x00000029ff072299 */ /* 0x000fe4000801160a */
[----:B------:R-:W-:Y:S02]  /*66a0*/  UIMAD UR4, UR45, UR4, URZ ;  /* 0x000000042d0472a4 */ /* 0x000fe4000f8e02ff */
        /* <DEDUP_REMOVED lines=8> */
[----:B------:R-:W-:Y:S02]  /*6730*/  USEL UR11, UR6, UR4, !UP2 ;  /* 0x00000004060b7287 */ /* 0x000fe4000d000000 */
[----:B------:R-:W-:Y:S02]  /*6740*/  UIADD3 UR8, UPT, UPT, -UR5, URZ, URZ ;  /* 0x000000ff05087290 */ /* 0x000fe4000fffe1ff */
[----:B------:R-:W-:Y:S01]  /*6750*/  UIADD3 UR10, UPT, UPT, -UR11, URZ, URZ ;  /* 0x000000ff0b0a7290 */ /* 0x000fe2000fffe1ff */
[----:B------:R-:W-:Y:S01]  /*6760*/  @!UP0 UMOV UR4, UR9 ;  /* 0x0000000900048c82 */ /* 0x000fe20008000000 */
[----:B------:R-:W-:Y:S02]  /*6770*/  UIADD3 UR9, UPT, UPT, -UR6, URZ, URZ ;  /* 0x000000ff06097290 */ /* 0x000fe4000fffe1ff */
[----:B------:R-:W-:Y:S02]  /*6780*/  @!UP0 USHF.R.U32.HI UR4, URZ, UR41, UR4 ;  /* 0x00000029ff048299 */ /* 0x000fe40008011604 */
[----:B------:R-:W-:Y:S02]  /*6790*/  UIMAD UR10, UR45, UR10, UR6 ;  /* 0x0000000a2d0a72a4 */ /* 0x000fe4000f8e0206 */
[----:B------:R-:W-:Y:S04]  /*67a0*/  @!UP0 USEL UR4, UR5, UR4, !UP2 ;  /* 0x0000000405048287 */ /* 0x000fe8000d000000 */
[----:B------:R-:W-:Y:S02]  /*67b0*/  @!UP0 UIMAD UR10, UR7, UR10, UR4 ;  /* 0x0000000a070a82a4 */ /* 0x000fe4000f8e0204 */
[----:B------:R-:W-:Y:S02]  /*67c0*/  @!UP0 UIADD3 UR11, UPT, UPT, UR11, -UR4, URZ ;  /* 0x800000040b0b8290 */ /* 0x000fe4000fffe0ff */
[----:B------:R-:W-:Y:S02]  /*67d0*/  UIMAD UR7, UR42, UR8, UR38 ;  /* 0x000000082a0772a4 */ /* 0x000fe4000f8e0226 */
[----:B------:R-:W-:Y:S02]  /*67e0*/  @!UP0 UIMAD UR6, UR11, UR45, UR5 ;  /* 0x0000002d0b0682a4 */ /* 0x000fe4000f8e0205 */
[----:B------:R-:W-:Y:S01]  /*67f0*/  UIMAD UR4, UR58, UR9, UR37 ;  /* 0x000000093a0472a4 */ /* 0x000fe2000f8e0225 */
[----:B------:R-:W-:Y:S02]  /*6800*/  @!UP0 UMOV UR5, UR10 ;  /* 0x0000000a00058c82 */ /* 0x000fe40008000000 */
[----:B------:R-:W-:Y:S02]  /*6810*/  UIMAD UR38, UR5, UR42, UR7 ;  /* 0x0000002a052672a4 */ /* 0x000fe4000f8e0207 */
[----:B------:R-:W-:Y:S11]  /*6820*/  UIMAD UR37, UR6, UR58, UR4 ;  /* 0x0000003a062572a4 */ /* 0x000ff6000f8e0204 */
[----:B------:R-:W-:Y:S01]  /*6830*/  @!UPT UIADD3 URZ, UPT, UPT, URZ, URZ, URZ ;  /* 0x000000fffffff290 */ /* 0x000fe2000fffe0ff */
.L_x_112:
[----:B------:R-:W-:Y:S01]  /*6840*/  UISETP.NE.AND UP0, UPT, UR39, 0x1, UPT ;  /* 0x000000012700788c */ /* 0x000fe2000bf05270 */
[----:B------:R-:W-:Y:S01]  /*6850*/  LOP3.LUT P0, RZ, R53, 0x90, RZ, 0xc0, !PT ;  /* 0x0000009035ff7812 */ /* 0x000fe2000780c0ff */
[----:B------:R-:W-:Y:S01]  /*6860*/  USHF.L.U32 UR50, UR20, 0x6, URZ ;  /* 0x0000000614327899 */ /* 0x000fe200080006ff */
[----:B------:R-:W-:Y:S01]  /*6870*/  BSSY.RECONVERGENT B6, `(.L_x_113) ;  /* 0x0000034000067945 */ /* 0x000fe20003800200 */
[----:B------:R-:W-:Y:S01]  /*6880*/  USHF.L.U32 UR49, UR28, 0x7, URZ ;  /* 0x000000071c317899 */ /* 0x000fe200080006ff */
[----:B------:R-:W-:Y:S06]  /*6890*/  IADD3 R56, PT, PT, R56, 0x1, RZ ;  /* 0x0000000138387810 */ /* 0x000fec0007ffe0ff */
[----:B------:R-:W2:Y:S01]  /*68a0*/  @!UP0 LDCU.128 UR12, c[0x0][0xb10] ;  /* 0x00016200ff0c87ac */ /* 0x000ea20008000c00 */
[----:B------:R-:W3:Y:S01]  /*68b0*/  @!UP0 LDCU UR5, c[0x0][0xb0c] ;  /* 0x00016180ff0587ac */ /* 0x000ee20008000800 */
[----:B------:R-:W4:Y:S01]  /*68c0*/  @!UP0 LDCU UR10, c[0x0][0xb20] ;  /* 0x00016400ff0a87ac */ /* 0x000f220008000800 */
[----:B--2---:R-:W-:Y:S02]  /*68d0*/  UIMAD.WIDE.U32 UR8, UR38, UR12, URZ ;  /* 0x0000000c260872a5 */ /* 0x004fe4000f8e00ff */
[----:B------:R-:W-:Y:S02]  /*68e0*/  UIMAD.WIDE.U32 UR6, UR37, UR15, URZ ;  /* 0x0000000f250672a5 */ /* 0x000fe4000f8e00ff */
[----:B------:R-:W-:Y:S03]  /*68f0*/  @!UP0 UISETP.NE.AND UP1, UPT, UR14, 0x1, UPT ;  /* 0x000000010e00888c */ /* 0x000fe6000bf25270 */
[----:B------:R-:W-:Y:S01]  /*6900*/  @!UP0 UMOV UR4, UR9 ;  /* 0x0000000900048c82 */ /* 0x000fe20008000000 */
[----:B---3--:R-:W-:Y:S02]  /*6910*/  @!UP0 UISETP.NE.AND UP2, UPT, UR5, 0x1, UPT ;  /* 0x000000010500888c */ /* 0x008fe4000bf45270 */
[----:B------:R-:W-:Y:S01]  /*6920*/  @!UP0 USHF.R.U32.HI UR4, URZ, UR13, UR4 ;  /* 0x0000000dff048299 */ /* 0x000fe20008011604 */
[----:B------:R-:W-:Y:S02]  /*6930*/  @!UP0 UMOV UR6, UR7 ;  /* 0x0000000700068c82 */ /* 0x000fe40008000000 */
[----:B----4-:R-:W-:Y:S02]  /*6940*/  @!UP0 USHF.R.U32.HI UR6, URZ, UR10, UR6 ;  /* 0x0000000aff068299 */ /* 0x010fe40008011606 */
[----:B------:R-:W-:Y:S02]  /*6950*/  @!UP0 USEL UR7, UR38, UR4, !UP2 ;  /* 0x0000000426078287 */ /* 0x000fe4000d000000 */
[----:B------:R-:W-:Y:S04]  /*6960*/  @!UP0 USEL UR6, UR37, UR6, !UP1 ;  /* 0x0000000625068287 */ /* 0x000fe8000c800000 */
[----:B------:R-:W-:Y:S02]  /*6970*/  @!UP0 UIADD3 UR4, UPT, UPT, -UR7, UR6, URZ ;  /* 0x0000000607048290 */ /* 0x000fe4000fffe1ff */
[----:B------:R-:W-:Y:S02]  /*6980*/  @!UP0 UIADD3 UR6, UPT, UPT, UR7, -UR6, URZ ;  /* 0x8000000607068290 */ /* 0x000fe4000fffe0ff */
[----:B------:R-:W-:Y:S02]  /*6990*/  @!UP0 UIMAD UR38, UR4, UR5, UR38 ;  /* 0x00000005042682a4 */ /* 0x000fe4000f8e0226 */
[----:B------:R-:W-:Y:S01]  /*69a0*/  @!UP0 UIMAD UR37, UR6, UR14, UR37 ;  /* 0x0000000e062582a4 */ /* 0x000fe2000f8e0225 */
[----:B------:R-:W-:Y:S11]  /*69b0*/  @!P0 BRA `(.L_x_114) ;  /* 0x00000000007c8947 */ /* 0x000ff60003800000 */
[----:B------:R-:W2:Y:S01]  /*69c0*/  LDCU.64 UR8, c[0x4][0x80] ;  /* 0x01001000ff0877ac */ /* 0x000ea20008000a00 */
[----:B------:R-:W-:Y:S01]  /*69d0*/  MOV R2, 0x0 ;  /* 0x0000000000027802 */ /* 0x000fe20000000f00 */
[----:B------:R-:W-:Y:S02]  /*69e0*/  HFMA2 R12, -RZ, RZ, 0, 5.9604644775390625e-08 ;  /* 0x00000001ff0c7431 */ /* 0x000fe400000001ff */
[----:B------:R-:W-:Y:S01]  /*69f0*/  IMAD.MOV.U32 R8, RZ, RZ, 0x70 ;  /* 0x00000070ff087424 */ /* 0x000fe200078e00ff */
[----:B------:R3:W4:Y:S01]  /*6a00*/  LDC.64 R14, c[0x4][R2] ;  /* 0x01000000020e7b82 */ /* 0x0007220000000a00 */
[----:B------:R-:W1:Y:S01]  /*6a10*/  LDCU.64 UR6, c[0x4][0x88] ;  /* 0x01001100ff0677ac */ /* 0x000e620008000a00 */
[----:B------:R-:W-:Y:S01]  /*6a20*/  IMAD.MOV.U32 R13, RZ, RZ, RZ ;  /* 0x000000ffff0d7224 */ /* 0x000fe200078e00ff */
[----:B------:R-:W1:Y:S01]  /*6a30*/  LDCU.64 UR4, c[0x4][0x8] ;  /* 0x01000100ff0477ac */ /* 0x000e620008000a00 */
[----:B--2---:R-:W-:Y:S01]  /*6a40*/  MOV R5, UR9 ;  /* 0x0000000900057c02 */ /* 0x004fe20008000f00 */
[----:B------:R-:W-:Y:S01]  /*6a50*/  IMAD.U32 R4, RZ, RZ, UR8 ;  /* 0x00000008ff047e24 */ /* 0x000fe2000f8e00ff */
[----:B-1----:R-:W-:Y:S01]  /*6a60*/  MOV R7, UR7 ;  /* 0x0000000700077c02 */ /* 0x002fe20008000f00 */
[----:B------:R-:W-:Y:S01]  /*6a70*/  IMAD.U32 R6, RZ, RZ, UR6 ;  /* 0x00000006ff067e24 */ /* 0x000fe2000f8e00ff */
[----:B------:R-:W-:Y:S01]  /*6a80*/  MOV R11, UR5 ;  /* 0x00000005000b7c02 */ /* 0x000fe20008000f00 */
[----:B------:R-:W-:Y:S02]  /*6a90*/  IMAD.U32 R10, RZ, RZ, UR4 ;  /* 0x00000004ff0a7e24 */ /* 0x000fe4000f8e00ff */
[----:B------:R-:W-:Y:S07]  /*6aa0*/  LEPC R20, `(.L_x_115) ;  /* 0x000000001014794e */ /* 0x000fee0000000000 */
[----:B---345:R-:W-:Y:S05]  /*6ab0*/  CALL.ABS.NOINC R14 ;  /* 0x000000000e007343 */ /* 0x038fea0003c00000 */
.L_x_115:
[----:B------:R-:W1:Y:S01]  /*6ac0*/  LDCU.64 UR8, c[0x4][0x80] ;  /* 0x01001000ff0877ac */ /* 0x000e620008000a00 */
[----:B------:R-:W2:Y:S01]  /*6ad0*/  LDC.64 R2, c[0x4][R2] ;  /* 0x0100000002027b82 */ /* 0x000ea20000000a00 */
[----:B------:R-:W-:Y:S02]  /*6ae0*/  HFMA2 R12, -RZ, RZ, 0, 5.9604644775390625e-08 ;  /* 0x00000001ff0c7431 */ /* 0x000fe400000001ff */
[----:B------:R-:W-:Y:S02]  /*6af0*/  IMAD.MOV.U32 R8, RZ, RZ, 0x70 ;  /* 0x00000070ff087424 */ /* 0x000fe400078e00ff */
[----:B------:R-:W-:Y:S01]  /*6b00*/  IMAD.MOV.U32 R13, RZ, RZ, RZ ;  /* 0x000000ffff0d7224 */ /* 0x000fe200078e00ff */
[----:B------:R-:W3:Y:S01]  /*6b10*/  LDCU.64 UR6, c[0x4][0x88] ;  /* 0x01001100ff0677ac */ /* 0x000ee20008000a00 */
[----:B------:R-:W4:Y:S01]  /*6b20*/  LDCU.64 UR4, c[0x4][0x8] ;  /* 0x01000100ff0477ac */ /* 0x000f220008000a00 */
[----:B-1----:R-:W-:Y:S02]  /*6b30*/  MOV R4, UR8 ;  /* 0x0000000800047c02 */ /* 0x002fe40008000f00 */
[----:B------:R-:W-:Y:S02]  /*6b40*/  MOV R5, UR9 ;  /* 0x0000000900057c02 */ /* 0x000fe40008000f00 */
[----:B---3--:R-:W-:Y:S01]  /*6b50*/  MOV R7, UR7 ;  /* 0x0000000700077c02 */ /* 0x008fe20008000f00 */
[----:B------:R-:W-:Y:S01]  /*6b60*/  IMAD.U32 R6, RZ, RZ, UR6 ;  /* 0x00000006ff067e24 */ /* 0x000fe2000f8e00ff */
[----:B----4-:R-:W-:Y:S01]  /*6b70*/  MOV R11, UR5 ;  /* 0x00000005000b7c02 */ /* 0x010fe20008000f00 */
[----:B------:R-:W-:Y:S02]  /*6b80*/  IMAD.U32 R10, RZ, RZ, UR4 ;  /* 0x00000004ff0a7e24 */ /* 0x000fe4000f8e00ff */
[----:B------:R-:W-:Y:S07]  /*6b90*/  LEPC R20, `(.L_x_114) ;  /* 0x000000001014794e */ /* 0x000fee0000000000 */
[----:B--2---:R-:W-:Y:S05]  /*6ba0*/  CALL.ABS.NOINC R2 ;  /* 0x0000000002007343 */ /* 0x004fea0003c00000 */
.L_x_114:
[----:B------:R-:W-:Y:S05]  /*6bb0*/  BSYNC.RECONVERGENT B6 ;  /* 0x0000000000067941 */ /* 0x000fea0003800200 */
.L_x_113:
[----:B------:R-:W-:Y:S02]  /*6bc0*/  ISETP.NE.U32.AND P0, PT, RZ, UR54, PT ;  /* 0x00000036ff007c0c */ /* 0x000fe4000bf05070 */
[C---:B------:R-:W-:Y:S02]  /*6bd0*/  ISETP.NE.U32.AND P1, PT, R46.reuse, RZ, PT ;  /* 0x000000ff2e00720c */ /* 0x040fe40003f25070 */
[----:B------:R-:W-:Y:S02]  /*6be0*/  ISETP.NE.U32.AND P4, PT, R46, RZ, PT ;  /* 0x000000ff2e00720c */ /* 0x000fe40003f85070 */
[----:B------:R-:W-:Y:S02]  /*6bf0*/  ISETP.NE.AND.EX P0, PT, RZ, UR55, PT, P0 ;  /* 0x00000037ff007c0c */ /* 0x000fe4000bf05300 */
[C---:B------:R-:W-:Y:S02]  /*6c00*/  ISETP.NE.AND.EX P1, PT, R47.reuse, RZ, PT, P1 ;  /* 0x000000ff2f00720c */ /* 0x040fe40003f25310 */
[----:B------:R-:W-:Y:S02]  /*6c10*/  ISETP.NE.AND.EX P4, PT, R47, RZ, P0, P4 ;  /* 0x000000ff2f00720c */ /* 0x000fe40000785340 */
[----:B------:R-:W-:Y:S02]  /*6c20*/  ISETP.NE.U32.AND P5, PT, R42, RZ, PT ;  /* 0x000000ff2a00720c */ /* 0x000fe40003fa5070 */
[----:B------:R-:W-:Y:S02]  /*6c30*/  ISETP.NE.U32.AND P3, PT, RZ, UR54, PT ;  /* 0x00000036ff007c0c */ /* 0x000fe4000bf65070 */
[----:B------:R-:W-:Y:S02]  /*6c40*/  PLOP3.LUT P2, PT, PT, PT, PT, 0x8, 0x80 ;  /* 0x000000000080781c */ /* 0x000fe40003f4e170 */
[----:B------:R-:W-:Y:S02]  /*6c50*/  ISETP.NE.AND.EX P5, PT, R43, RZ, PT, P5 ;  /* 0x000000ff2b00720c */ /* 0x000fe40003fa5350 */
[----:B------:R-:W-:Y:S03]  /*6c60*/  ISETP.NE.AND.EX P3, PT, RZ, UR55, PT, P3 ;  /* 0x00000037ff007c0c */ /* 0x000fe6000bf65330 */
[----:B------:R-:W-:Y:S01]  /*6c70*/  @!P4 PLOP3.LUT P2, PT, P1, PT, PT, 0x80, 0x8 ;  /* 0x000000000008c81c */ /* 0x000fe20000f4f070 */
[----:B------:R-:W-:Y:S01]  /*6c80*/  @!UPT UIADD3 URZ, UPT, UPT, URZ, URZ, URZ ;  /* 0x000000fffffff290 */ /* 0x000fe2000fffe0ff */
[----:B------:R-:W-:Y:S11]  /*6c90*/  @!P1 BRA `(.L_x_116) ;  /* 0x0000000000309947 */ /* 0x000ff60003800000 */
        /* <DEDUP_REMOVED lines=12> */
.L_x_116:
[----:B------:R-:W-:Y:S05]  /*6d60*/  @!P5 BRA `(.L_x_117) ;  /* 0x000000000024d947 */ /* 0x000fea0003800000 */
[----:B------:R-:W-:Y:S01]  /*6d70*/  ISETP.NE.U32.AND P0, PT, R40, RZ, PT ;  /* 0x000000ff2800720c */ /* 0x000fe20003f05070 */
[----:B------:R-:W2:Y:S03]  /*6d80*/  LDCU.64 UR4, c[0x0][0x358] ;  /* 0x00006b00ff0477ac */ /* 0x000ea60008000a00 */
[----:B------:R-:W-:Y:S11]  /*6d90*/  ISETP.NE.AND.EX P0, PT, R41, RZ, PT, P0 ;  /* 0x000000ff2900720c */ /* 0x000ff60003f05300 */
[----:B------:R-:W-:Y:S02]  /*6da0*/  @!UPT UIADD3 URZ, UPT, UPT, URZ, URZ, URZ ;  /* 0x000000fffffff290 */ /* 0x000fe4000fffe0ff */
[----:B------:R-:W4:Y:S01]  /*6db0*/  @P0 LDC.64 R2, c[0x0][0x8a8] ;  /* 0x00022a00ff020b82 */ /* 0x000f220000000a00 */
[----:B-1----:R-:W-:Y:S04]  /*6dc0*/  @P0 IMAD R0, R42, UR36, RZ ;  /* 0x000000242a000c24 */ /* 0x002fe8000f8e02ff */
[----:B----4-:R-:W-:Y:S05]  /*6dd0*/  @P0 IMAD.WIDE R2, R0, 0x4, R2 ;  /* 0x0000000400020825 */ /* 0x010fea00078e0202 */
[----:B--2--5:R2:W5:Y:S02]  /*6de0*/  @P0 LDG.E R24, desc[UR4][R2.64] ;  /* 0x0000000402180981 */ /* 0x024564000c1e1900 */
[----:B--2---:R-:W4:Y:S02]  /*6df0*/  @!P0 LDC R24, c[0x0][0x8a0] ;  /* 0x00022800ff188b82 */ /* 0x004f240000000800 */
.L_x_117:
[----:B---3-5:R-:W-:Y:S01]  /*6e00*/  FSETP.NEU.AND P0, PT, R27, RZ, PT ;  /* 0x000000ff1b00720b */ /* 0x028fe20003f0d000 */
[----:B------:R-:W-:Y:S01]  /*6e10*/  IMAD.SHL.U32 R57, R48, 0x2, RZ ;  /* 0x0000000230397824 */ /* 0x000fe200078e00ff */
[----:B------:R-:W-:Y:S01]  /*6e20*/  SEL R3, RZ, 0xffffffff, P3 ;  /* 0xffffffffff037807 */ /* 0x000fe20001800000 */
[----:B------:R-:W-:Y:S01]  /*6e30*/  BSSY B1, `(.L_x_118) ;  /* 0x0000033000017945 */ /* 0x000fe20003800000 */
[----:B------:R-:W-:Y:S01]  /*6e40*/  @!P4 LOP3.LUT P3, RZ, R50, 0xff, RZ, 0xc0, !PT ;  /* 0x000000ff32ffc812 */ /* 0x000fe2000786c0ff */
[----:B------:R-:W-:Y:S01]  /*6e50*/  IMAD.MOV.U32 R64, RZ, RZ, 0x1 ;  /* 0x00000001ff407424 */ /* 0x000fe200078e00ff */
[----:B-1----:R-:W-:Y:S01]  /*6e60*/  @!P4 SEL R0, RZ, 0xffffffff, P0 ;  /* 0xffffffffff00c807 */ /* 0x002fe20000000000 */
[----:B------:R-:W-:Y:S01]  /*6e70*/  IMAD R25, R22, 0x40, R23 ;  /* 0x0000004016197824 */ /* 0x000fe200078e0217 */
[----:B------:R-:W-:Y:S01]  /*6e80*/  LOP3.LUT R60, R60, 0x1, RZ, 0x3c, !PT ;  /* 0x000000013c3c7812 */ /* 0x000fe200078e3cff */
[----:B------:R-:W-:Y:S01]  /*6e90*/  IMAD.MOV.U32 R26, RZ, RZ, RZ ;  /* 0x000000ffff1a7224 */ /* 0x000fe200078e00ff */
[----:B------:R-:W-:Y:S02]  /*6ea0*/  @P2 SEL R0, R3, R0, !P3 ;  /* 0x0000000003002207 */ /* 0x000fe40005800000 */
[----:B------:R-:W-:Y:S02]  /*6eb0*/  CS2R R38, SRZ ;  /* 0x0000000000267805 */ /* 0x000fe4000001ff00 */
[----:B------:R-:W-:Y:S02]  /*6ec0*/  LEA R54, R22, UR43, 0x3 ;  /* 0x0000002b16367c11 */ /* 0x000fe4000f8e18ff */
[----:B------:R-:W-:Y:S02]  /*6ed0*/  CS2R R36, SRZ ;  /* 0x0000000000247805 */ /* 0x000fe4000001ff00 */
[----:B------:R-:W-:Y:S02]  /*6ee0*/  @!P4 LOP3.LUT R0, R0, 0x1, RZ, 0xc0, !PT ;  /* 0x000000010000c812 */ /* 0x000fe400078ec0ff */
[----:B------:R-:W-:Y:S02]  /*6ef0*/  CS2R R30, SRZ ;  /* 0x00000000001e7805 */ /* 0x000fe4000001ff00 */
[----:B------:R-:W-:Y:S02]  /*6f00*/  SEL R2, RZ, 0xffffffff, P0 ;  /* 0xffffffffff027807 */ /* 0x000fe40000000000 */
[----:B------:R-:W-:Y:S02]  /*6f10*/  CS2R R28, SRZ ;  /* 0x00000000001c7805 */ /* 0x000fe4000001ff00 */
[----:B------:R-:W-:Y:S01]  /*6f20*/  ISETP.NE.U32.OR P6, PT, R0, 0x1, P4 ;  /* 0x000000010000780c */ /* 0x000fe200027c5470 */
[----:B------:R-:W-:Y:S01]  /*6f30*/  VIADD R63, R57, UR43 ;  /* 0x0000002b393f7c36 */ /* 0x000fe20008000000 */
[----:B------:R-:W-:Y:S02]  /*6f40*/  LOP3.LUT P4, R55, R50, 0xff, RZ, 0xc0, !PT ;  /* 0x000000ff32377812 */ /* 0x000fe4000788c0ff */
[----:B------:R-:W-:Y:S02]  /*6f50*/  P2R R62, PR, RZ, 0x40 ;  /* 0x00000040ff3e7803 */ /* 0x000fe40000000000 */
[----:B------:R-:W-:Y:S04]  /*6f60*/  @P1 SEL R2, R3, R2, !P4 ;  /* 0x0000000203021207 */ /* 0x000fe80006000000 */
[----:B------:R-:W-:Y:S03]  /*6f70*/  LOP3.LUT R2, R2, 0x1, RZ, 0xc0, !PT ;  /* 0x0000000102027812 */ /* 0x000fe600078ec0ff */
[----:B------:R-:W-:Y:S02]  /*6f80*/  @P6 SHF.L.U32 R0, R60, 0x1f, RZ ;  /* 0x0000001f3c006819 */ /* 0x000fe400000006ff */
[----:B------:R-:W-:Y:S02]  /*6f90*/  ISETP.NE.U32.AND P5, PT, R2, 0x1, PT ;  /* 0x000000010200780c */ /* 0x000fe40003fa5070 */
[----:B------:R1:W2:Y:S02]  /*6fa0*/  @P6 SYNCS.PHASECHK.TRANS64.TRYWAIT P3, [UR43+0xd0], R0 ;  /* 0x0000d000ff0065a7 */ /* 0x0002a4000806112b */
[----:B------:R-:W-:Y:S02]  /*6fb0*/  P2R R65, PR, RZ, 0x20 ;  /* 0x00000020ff417803 */ /* 0x000fe40000000000 */
[----:B-1----:R-:W-:Y:S04]  /*6fc0*/  SHF.L.U32 R0, R59, 0x1f, RZ ;  /* 0x0000001f3b007819 */ /* 0x002fe800000006ff */
[----:B------:R1:W3:Y:S01]  /*6fd0*/  SYNCS.PHASECHK.TRANS64.TRYWAIT P2, [R54+URZ+0x140], R0 ;  /* 0x00014000360075a7 */ /* 0x0002e200080411ff */
[----:B--2---:R-:W-:Y:S01]  /*6fe0*/  @P6 SEL R64, RZ, 0x1, !P3 ;  /* 0x00000001ff406807 */ /* 0x004fe20005800000 */
[----:B-1----:R-:W-:Y:S06]  /*6ff0*/  @!P6 BRA `(.L_x_119) ;  /* 0x000000000058e947 */ /* 0x002fec0003800000 */
[----:B------:R-:W-:Y:S01]  /*7000*/  VIADD R2, R63, 0x200 ;  /* 0x000002003f027836 */ /* 0x000fe20000000000 */
[----:B------:R-:W-:Y:S01]  /*7010*/  LOP3.LUT P6, RZ, R49, 0x40, RZ, 0xc0, !PT ;  /* 0x0000004031ff7812 */ /* 0x000fe200078cc0ff */
[----:B------:R-:W-:Y:S01]  /*7020*/  BSSY B0, `(.L_x_120) ;  /* 0x000000e000007945 */ /* 0x000fe20003800000 */
[----:B------:R-:W-:Y:S01]  /*7030*/  ISETP.NE.AND P1, PT, R64, RZ, PT ;  /* 0x000000ff4000720c */ /* 0x000fe20003f25270 */
[----:B------:R-:W-:Y:S01]  /*7040*/  @P5 VIADD R4, R63, 0x210 ;  /* 0x000002103f045836 */ /* 0x000fe20000000000 */
[----:B------:R-:W-:Y:S01]  /*7050*/  PLOP3.LUT P0, PT, PT, PT, PT, 0x8, 0x80 ;  /* 0x000000000080781c */ /* 0x000fe20003f0e170 */
[----:B------:R-:W-:Y:S01]  /*7060*/  IMAD.MOV.U32 R39, RZ, RZ, RZ ;  /* 0x000000ffff277224 */ /* 0x000fe200078e00ff */
[----:B------:R-:W-:Y:S02]  /*7070*/  @P5 PLOP3.LUT P0, PT, P6, PT, PT, 0x80, 0x8 ;  /* 0x000000000008581c */ /* 0x000fe4000370f070 */
[----:B------:R-:W-:Y:S02]  /*7080*/  CS2R R36, SRZ ;  /* 0x0000000000247805 */ /* 0x000fe4000001ff00 */
[----:B------:R-:W-:Y:S02]  /*7090*/  CS2R R30, SRZ ;  /* 0x00000000001e7805 */ /* 0x000fe4000001ff00 */
[----:B------:R-:W-:Y:S07]  /*70a0*/  CS2R R28, SRZ ;  /* 0x00000000001c7805 */ /* 0x000fee000001ff00 */
[----:B------:R-:W-:Y:S01]  /*70b0*/  @P0 VIADD R4, R2, 0xfffffff0 ;  /* 0xfffffff002040836 */ /* 0x000fe20000000000 */
[----:B------:R-:W-:Y:S06]  /*70c0*/  @P1 BRA `(.L_x_121) ;  /* 0x00000000000c1947 */ /* 0x000fec0003800000 */
[----:B------:R-:W-:Y:S04]  /*70d0*/  SHF.L.U32 R3, R60, 0x1f, RZ ;  /* 0x0000001f3c037819 */ /* 0x000fe800000006ff */
[----:B------:R-:W1:Y:S02]  /*70e0*/  SYNCS.PHASECHK.TRANS64.TRYWAIT P0, [UR43+0xd0], R3 ;  /* 0x0000d003ff0075a7 */ /* 0x000e64000800112b */
[----:B-1----:R-:W-:Y:S05]  /*70f0*/  @!P0 BRA `(.L_x_122) ;  /* 0x0000003400288947 */ /* 0x002fea0003800000 */
.L_x_121:
[----:B------:R-:W-:Y:S05]  /*7100*/  BSYNC B0 ;  /* 0x0000000000007941 */ /* 0x000fea0003800000 */
.L_x_120:
[----:B------:R-:W-:Y:S01]  /*7110*/  ISETP.NE.AND P0, PT, R65, RZ, PT ;  /* 0x000000ff4100720c */ /* 0x000fe20003f05270 */
[----:B------:R-:W-:Y:S11]  /*7120*/  HFMA2 R26, -RZ, RZ, 0, 5.9604644775390625e-08 ;  /* 0x00000001ff1a7431 */ /* 0x000ff600000001ff */
[----:B------:R-:W-:Y:S01]  /*7130*/  @!UPT UIADD3 URZ, UPT, UPT, URZ, URZ, URZ ;  /* 0x000000fffffff290 */ /* 0x000fe2000fffe0ff */
[----:B------:R2:W1:Y:S04]  /*7140*/  @P0 LDS.128 R36, [R4] ;  /* 0x0000000004240984 */ /* 0x0004680000000c00 */
[----:B------:R2:W1:Y:S02]  /*7150*/  @P0 LDS.128 R28, [R57+UR43+0x200] ;  /* 0x0002002b391c0984 */ /* 0x0004640008000c00 */
.L_x_119:
[----:B------:R-:W-:Y:S05]  /*7160*/  BSYNC B1 ;  /* 0x0000000000017941 */ /* 0x000fea0003800000 */
.L_x_118:
[----:B-1----:R-:W-:Y:S04]  /*7170*/  SHF.R.U32.HI R2, RZ, 0x15, R25 ;  /* 0x00000015ff027819 */ /* 0x002fe80000011619 */
[----:B------:R-:W-:Y:S01]  /*7180*/  LOP3.LUT P0, RZ, R2, 0x3, R51, 0x48, !PT ;  /* 0x0000000302ff7812 */ /* 0x000fe20007804833 */
[----:B------:R-:W-:Y:S01]  /*7190*/  @!UPT UIADD3 URZ, UPT, UPT, URZ, URZ, URZ ;  /* 0x000000fffffff290 */ /* 0x000fe2000fffe0ff */
[----:B---3--:R-:W-:Y:S11]  /*71a0*/  @P2 BRA `(.L_x_123) ;  /* 0x0000000000082947 */ /* 0x008ff60003800000 */
[----:B------:R-:W1:Y:S02]  /*71b0*/  SYNCS.PHASECHK.TRANS64.TRYWAIT P1, [R54+URZ+0x140], R0 ;  /* 0x00014000360075a7 */ /* 0x000e6400080211ff */
[----:B-1----:R-:W-:Y:S05]  /*71c0*/  @!P1 BRA `(.L_x_124) ;  /* 0x00000034000c9947 */ /* 0x002fea0003800000 */
.L_x_123:
[----:B------:R-:W-:Y:S05]  /*71d0*/  @!P0 BRA `(.L_x_125) ;  /* 0x0000000000408947 */ /* 0x000fea0003800000 */
[----:B------:R-:W3:Y:S01]  /*71e0*/  LDCU.64 UR8, c[0x4][0x70] ;  /* 0x01000e00ff0877ac */ /* 0x000ee20008000a00 */
[----:B------:R-:W-:Y:S01]  /*71f0*/  MOV R3, 0x0 ;  /* 0x0000000000037802 */ /* 0x000fe20000000f00 */
[----:B------:R-:W-:Y:S02]  /*7200*/  HFMA2 R12, -RZ, RZ, 0, 5.9604644775390625e-08 ;  /* 0x00000001ff0c7431 */ /* 0x000fe400000001ff */
[----:B------:R-:W-:Y:S02]  /*7210*/  IMAD.MOV.U32 R8, RZ, RZ, 0x192 ;  /* 0x00000192ff087424 */ /* 0x000fe400078e00ff */
[----:B------:R-:W-:Y:S01]  /*7220*/  IMAD.MOV.U32 R13, RZ, RZ, RZ ;  /* 0x000000ffff0d7224 */ /* 0x000fe200078e00ff */
[----:B------:R-:W5:Y:S01]  /*7230*/  LDCU.64 UR6, c[0x4][0x78] ;  /* 0x01000f00ff0677ac */ /* 0x000f620008000a00 */
[----:B------:R-:W1:Y:S01]  /*7240*/  LDC.64 R2, c[0x4][R3] ;  /* 0x0100000003027b82 */ /* 0x000e620000000a00 */
[----:B------:R-:W4:Y:S01]  /*7250*/  LDCU.64 UR4, c[0x4][0x10] ;  /* 0x01000200ff0477ac */ /* 0x000f220008000a00 */
[----:B---3--:R-:W-:Y:S01]  /*7260*/  MOV R5, UR9 ;  /* 0x0000000900057c02 */ /* 0x008fe20008000f00 */
[----:B--2---:R-:W-:Y:S01]  /*7270*/  IMAD.U32 R4, RZ, RZ, UR8 ;  /* 0x00000008ff047e24 */ /* 0x004fe2000f8e00ff */
[----:B-----5:R-:W-:Y:S01]  /*7280*/  MOV R7, UR7 ;  /* 0x0000000700077c02 */ /* 0x020fe20008000f00 */
[----:B------:R-:W-:Y:S01]  /*7290*/  IMAD.U32 R6, RZ, RZ, UR6 ;  /* 0x00000006ff067e24 */ /* 0x000fe2000f8e00ff */
[----:B----4-:R-:W-:Y:S01]  /*72a0*/  MOV R11, UR5 ;  /* 0x00000005000b7c02 */ /* 0x010fe20008000f00 */
[----:B------:R-:W-:Y:S02]  /*72b0*/  IMAD.U32 R10, RZ, RZ, UR4 ;  /* 0x00000004ff0a7e24 */ /* 0x000fe4000f8e00ff */
[----:B------:R-:W-:Y:S07]  /*72c0*/  LEPC R20, `(.L_x_125) ;  /* 0x000000001014794e */ /* 0x000fee0000000000 */
[----:B-1----:R-:W-:Y:S05]  /*72d0*/  CALL.ABS.NOINC R2 ;  /* 0x0000000002007343 */ /* 0x002fea0003c00000 */
.L_x_125:
[----:B------:R-:W-:Y:S01]  /*72e0*/  SHF.L.U32 R3, R28, 0x10, RZ ;  /* 0x000000101c037819 */ /* 0x000fe200000006ff */
[----:B------:R-:W-:Y:S05]  /*72f0*/  WARPSYNC.ALL ;  /* 0x0000000000007948 */ /* 0x000fea0003800000 */
[----:B------:R-:W-:Y:S01]  /*7300*/  R2UR UR4, R25 ;  /* 0x00000000190472ca */ /* 0x000fe200000e0000 */
[----:B------:R-:W-:Y:S01]  /*7310*/  BSSY.RECONVERGENT B0, `(.L_x_126) ;  /* 0x0000057000007945 */ /* 0x000fe20003800200 */
[C---:B------:R-:W-:Y:S02]  /*7320*/  SHF.L.U32 R20, R29.reuse, 0x10, RZ ;  /* 0x000000101d147819 */ /* 0x040fe400000006ff */
[----:B------:R-:W-:Y:S02]  /*7330*/  LOP3.LUT R21, R29, 0xffff0000, RZ, 0xc0, !PT ;  /* 0xffff00001d157812 */ /* 0x000fe400078ec0ff */
[----:B------:R-:W-:Y:S02]  /*7340*/  MOV R66, 0x10 ;  /* 0x0000001000427802 */ /* 0x000fe40000000f00 */
[----:B------:R-:W-:Y:S02]  /*7350*/  LOP3.LUT P6, RZ, R49, 0x40, RZ, 0xc0, !PT ;  /* 0x0000004031ff7812 */ /* 0x000fe400078cc0ff */
[----:B------:R-:W-:Y:S02]  /*7360*/  ISETP.NE.AND P0, PT, R61, RZ, PT ;  /* 0x000000ff3d00720c */ /* 0x000fe40003f05270 */
[----:B------:R-:W-:Y:S01]  /*7370*/  SEL R66, R66, 0xfffffff0, !P6 ;  /* 0xfffffff042427807 */ /* 0x000fe20007000000 */
[----:B--2---:R-:W1:Y:S03]  /*7380*/  LDTM.x16 R4, tmem[UR4] ;  /* 0x00000004000479ee */ /* 0x004e660008240000 */
[----:B------:R-:W-:Y:S01]  /*7390*/  IADD3 R63, PT, PT, R63, R66, RZ ;  /* 0x000000423f3f7210 */ /* 0x000fe20007ffe0ff */
[----:B-1--4-:R-:W-:Y:S01]  /*73a0*/  FMUL R0, R24, R4 ;  /* 0x0000000418007220 */ /* 0x012fe20000400000 */
[----:B------:R-:W-:Y:S01]  /*73b0*/  LOP3.LUT R4, R28, 0xffff0000, RZ, 0xc0, !PT ;  /* 0xffff00001c047812 */ /* 0x000fe200078ec0ff */
[C---:B------:R-:W-:Y:S01]  /*73c0*/  FMUL R2, R24.reuse, R5 ;  /* 0x0000000518027220 */ /* 0x040fe20000400000 */
[C---:B------:R-:W-:Y:S01]  /*73d0*/  FMUL R7, R24.reuse, R7 ;  /* 0x0000000718077220 */ /* 0x040fe20000400000 */
[C---:B------:R-:W-:Y:S01]  /*73e0*/  FFMA R0, R27.reuse, R3, R0 ;  /* 0x000000031b007223 */ /* 0x040fe20000000000 */
[C---:B------:R-:W-:Y:S01]  /*73f0*/  FMUL R3, R24.reuse, R6 ;  /* 0x0000000618037220 */ /* 0x040fe20000400000 */
[C---:B------:R-:W-:Y:S01]  /*7400*/  FFMA R2, R27.reuse, R4, R2 ;  /* 0x000000041b027223 */ /* 0x040fe20000000002 */
[C---:B------:R-:W-:Y:S01]  /*7410*/  FMUL R4, R24.reuse, R8 ;  /* 0x0000000818047220 */ /* 0x040fe20000400000 */
[C---:B------:R-:W-:Y:S01]  /*7420*/  FMUL R8, R24.reuse, R12 ;  /* 0x0000000c18087220 */ /* 0x040fe20000400000 */
[----:B------:R-:W-:Y:S01]  /*7430*/  FMUL R12, R24, R16 ;  /* 0x00000010180c7220 */ /* 0x000fe20000400000 */
[----:B------:R-:W-:Y:S01]  /*7440*/  SHF.L.U32 R16, R30, 0x10, RZ ;  /* 0x000000101e107819 */ /* 0x000fe200000006ff */
[C---:B------:R-:W-:Y:S01]  /*7450*/  FFMA R3, R27.reuse, R20, R3 ;  /* 0x000000141b037223 */ /* 0x040fe20000000003 */
[----:B------:R-:W-:Y:S01]  /*7460*/  F2FP.BF16.F32.PACK_AB R32, R2, R0 ;  /* 0x000000000220723e */ /* 0x000fe200000010ff */
[----:B------:R-:W-:Y:S01]  /*7470*/  FFMA R7, R27, R21, R7 ;  /* 0x000000151b077223 */ /* 0x000fe20000000007 */
[----:B------:R-:W-:Y:S01]  /*7480*/  LOP3.LUT R0, R30, 0xffff0000, RZ, 0xc0, !PT ;  /* 0xffff00001e007812 */ /* 0x000fe200078ec0ff */
[C---:B------:R-:W-:Y:S01]  /*7490*/  FMUL R5, R24.reuse, R9 ;  /* 0x0000000918057220 */ /* 0x040fe20000400000 */
[----:B------:R-:W-:Y:S01]  /*74a0*/  SHF.L.U32 R2, R31, 0x10, RZ ;  /* 0x000000101f027819 */ /* 0x000fe200000006ff */
[----:B------:R-:W-:Y:S01]  /*74b0*/  FFMA R4, R27, R16, R4 ;  /* 0x000000101b047223 */ /* 0x000fe20000000004 */
[----:B------:R-:W-:Y:S01]  /*74c0*/  LOP3.LUT R16, R31, 0xffff0000, RZ, 0xc0, !PT ;  /* 0xffff00001f107812 */ /* 0x000fe200078ec0ff */
[C---:B------:R-:W-:Y:S01]  /*74d0*/  FMUL R6, R24.reuse, R10 ;  /* 0x0000000a18067220 */ /* 0x040fe20000400000 */
[----:B------:R-:W-:Y:S01]  /*74e0*/  F2FP.BF16.F32.PACK_AB R33, R7, R3 ;  /* 0x000000030721723e */ /* 0x000fe200000010ff */
[C---:B------:R-:W-:Y:S01]  /*74f0*/  FFMA R5, R27.reuse, R0, R5 ;  /* 0x000000001b057223 */ /* 0x040fe20000000005 */
[----:B------:R-:W-:Y:S01]  /*7500*/  FMUL R11, R24, R11 ;  /* 0x0000000b180b7220 */ /* 0x000fe20000400000 */
[C---:B------:R-:W-:Y:S01]  /*7510*/  SHF.L.U32 R0, R36.reuse, 0x10, RZ ;  /* 0x0000001024007819 */ /* 0x040fe200000006ff */
[C---:B------:R-:W-:Y:S01]  /*7520*/  FFMA R6, R27.reuse, R2, R6 ;  /* 0x000000021b067223 */ /* 0x040fe20000000006 */
[----:B------:R-:W-:Y:S01]  /*7530*/  LOP3.LUT R2, R36, 0xffff0000, RZ, 0xc0, !PT ;  /* 0xffff000024027812 */ /* 0x000fe200078ec0ff */
[----:B------:R-:W-:Y:S01]  /*7540*/  FFMA R11, R27, R16, R11 ;  /* 0x000000101b0b7223 */ /* 0x000fe2000000000b */
[C---:B------:R-:W-:Y:S01]  /*7550*/  FMUL R9, R24.reuse, R13 ;  /* 0x0000000d18097220 */ /* 0x040fe20000400000 */
[----:B------:R-:W-:Y:S01]  /*7560*/  SHF.L.U32 R3, R37, 0x10, RZ ;  /* 0x0000001025037819 */ /* 0x000fe200000006ff */
[----:B------:R-:W-:Y:S01]  /*7570*/  FFMA R8, R27, R0, R8 ;  /* 0x000000001b087223 */ /* 0x000fe20000000008 */
[C---:B------:R-:W-:Y:S01]  /*7580*/  FMUL R10, R24.reuse, R14 ;  /* 0x0000000e180a7220 */ /* 0x040fe20000400000 */
[----:B------:R-:W-:Y:S01]  /*7590*/  LOP3.LUT R0, R37, 0xffff0000, RZ, 0xc0, !PT ;  /* 0xffff000025007812 */ /* 0x000fe200078ec0ff */
[----:B------:R-:W-:Y:S01]  /*75a0*/  FMUL R15, R24, R15 ;  /* 0x0000000f180f7220 */ /* 0x000fe20000400000 */
[C---:B------:R-:W-:Y:S01]  /*75b0*/  FFMA R9, R27.reuse, R2, R9 ;  /* 0x000000021b097223 */ /* 0x040fe20000000009 */
[C---:B------:R-:W-:Y:S01]  /*75c0*/  FFMA R10, R27.reuse, R3, R10 ;  /* 0x000000031b0a7223 */ /* 0x040fe2000000000a */
[----:B------:R-:W-:Y:S01]  /*75d0*/  SHF.L.U32 R2, R38, 0x10, RZ ;  /* 0x0000001026027819 */ /* 0x000fe200000006ff */
[----:B------:R-:W-:Y:S01]  /*75e0*/  FFMA R15, R27, R0, R15 ;  /* 0x000000001b0f7223 */ /* 0x000fe2000000000f */
[----:B------:R-:W-:Y:S01]  /*75f0*/  F2FP.BF16.F32.PACK_AB R34, R5, R4 ;  /* 0x000000040522723e */ /* 0x000fe200000010ff */
[----:B------:R-:W-:Y:S01]  /*7600*/  FMUL R13, R24, R17 ;  /* 0x00000011180d7220 */ /* 0x000fe20000400000 */
[----:B------:R-:W-:Y:S01]  /*7610*/  LOP3.LUT R3, R38, 0xffff0000, RZ, 0xc0, !PT ;  /* 0xffff000026037812 */ /* 0x000fe200078ec0ff */
[C---:B------:R-:W-:Y:S01]  /*7620*/  FMUL R14, R24.reuse, R18 ;  /* 0x00000012180e7220 */ /* 0x040fe20000400000 */
[C---:B------:R-:W-:Y:S01]  /*7630*/  SHF.L.U32 R4, R39.reuse, 0x10, RZ ;  /* 0x0000001027047819 */ /* 0x040fe200000006ff */
[----:B------:R-:W-:Y:S01]  /*7640*/  FMUL R19, R24, R19 ;  /* 0x0000001318137220 */ /* 0x000fe20000400000 */
[----:B------:R-:W-:Y:S01]  /*7650*/  LOP3.LUT R0, R39, 0xffff0000, RZ, 0xc0, !PT ;  /* 0xffff000027007812 */ /* 0x000fe200078ec0ff */
[----:B------:R-:W-:Y:S01]  /*7660*/  FFMA R12, R27, R2, R12 ;  /* 0x000000021b0c7223 */ /* 0x000fe2000000000c */
[----:B------:R-:W-:Y:S01]  /*7670*/  F2FP.BF16.F32.PACK_AB R35, R11, R6 ;  /* 0x000000060b23723e */ /* 0x000fe200000010ff */
[C---:B------:R-:W-:Y:S01]  /*7680*/  FFMA R13, R27.reuse, R3, R13 ;  /* 0x000000031b0d7223 */ /* 0x040fe2000000000d */
[C---:B------:R-:W-:Y:S01]  /*7690*/  FFMA R14, R27.reuse, R4, R14 ;  /* 0x000000041b0e7223 */ /* 0x040fe2000000000e */
[----:B------:R-:W-:Y:S01]  /*76a0*/  FFMA R19, R27, R0, R19 ;  /* 0x000000001b137223 */ /* 0x000fe20000000013 */
[----:B------:R-:W-:Y:S01]  /*76b0*/  F2FP.BF16.F32.PACK_AB R8, R9, R8 ;  /* 0x000000080908723e */ /* 0x000fe200000010ff */
[----:B------:R1:W-:Y:S01]  /*76c0*/  STS.128 [R57+UR43+0x200], R32 ;  /* 0x0002002039007988 */ /* 0x0003e20008000c2b */
[----:B------:R-:W-:Y:S02]  /*76d0*/  F2FP.BF16.F32.PACK_AB R9, R15, R10 ;  /* 0x0000000a0f09723e */ /* 0x000fe400000010ff */
[----:B------:R-:W-:Y:S02]  /*76e0*/  F2FP.BF16.F32.PACK_AB R10, R13, R12 ;  /* 0x0000000c0d0a723e */ /* 0x000fe400000010ff */
[----:B------:R-:W-:Y:S05]  /*76f0*/  F2FP.BF16.F32.PACK_AB R11, R19, R14 ;  /* 0x0000000e130b723e */ /* 0x000fea00000010ff */
[----:B------:R1:W-:Y:S01]  /*7700*/  STS.128 [R63+0x200], R8 ;  /* 0x000200083f007388 */ /* 0x0003e20000000c00 */
[----:B------:R-:W-:Y:S01]  /*7710*/  @!PT LDS RZ, [RZ] ;  /* 0x00000000fffff984 */ /* 0x000fe20000000800 */
[----:B------:R-:W-:Y:S01]  /*7720*/  @!PT LDS RZ, [RZ] ;  /* 0x00000000fffff984 */ /* 0x000fe20000000800 */
[----:B------:R-:W-:Y:S01]  /*7730*/  @!PT LDS RZ, [RZ] ;  /* 0x00000000fffff984 */ /* 0x000fe20000000800 */
[----:B------:R-:W-:Y:S01]  /*7740*/  @!PT LDS RZ, [RZ] ;  /* 0x00000000fffff984 */ /* 0x000fe20000000800 */
[----:B------:R2:W-:Y:S07]  /*7750*/  MEMBAR.ALL.CTA ;  /* 0x0000000000007992 */ /* 0x0005ee0000008000 */
[----:B--2---:R-:W2:Y:S02]  /*7760*/  FENCE.VIEW.ASYNC.S ;  /* 0x00000000000073c6 */ /* 0x004ea40000000000 */
[----:B--2---:R-:W-:Y:S06]  /*7770*/  BAR.SYNC.DEFER_BLOCKING 0x1, 0x80 ;  /* 0x0042000000007b1d */ /* 0x004fec0000010000 */
[----:B------:R-:W-:Y:S05]  /*7780*/  @P0 BRA `(.L_x_127) ;  /* 0x00000000003c0947 */ /* 0x000fea0003800000 */
[----:B------:R-:W2:Y:S01]  /*7790*/  LDCU.64 UR6, c[0x0][0x348] ;  /* 0x00006900ff0677ac */ /* 0x000ea20008000a00 */
[----:B------:R-:W-:Y:S01]  /*77a0*/  UIADD3 UR4, UPT, UPT, UR43, 0x200, URZ ;  /* 0x000002002b047890 */ /* 0x000fe2000fffe0ff */
[----:B------:R-:W-:Y:S01]  /*77b0*/  UMOV UR51, UR36 ;  /* 0x0000002400337c82 */ /* 0x000fe20008000000 */
[----:B------:R-:W-:Y:S02]  /*77c0*/  UIADD3 UR9, UPT, UPT, UR49, 0x40, URZ ;  /* 0x0000004031097890 */ /* 0x000fe4000fffe0ff */
[----:B------:R-:W-:Y:S02]  /*77d0*/  UIADD3 UR8, UPT, UPT, UR43, 0xa00, URZ ;  /* 0x00000a002b087890 */ /* 0x000fe4000fffe0ff */
[----:B------:R-:W-:Y:S01]  /*77e0*/  MOV R53, UR4 ;  /* 0x0000000400357c02 */ /* 0x000fe20008000f00 */
[----:B------:R-:W-:Y:S01]  /*77f0*/  UMOV UR10, UR50 ;  /* 0x00000032000a7c82 */ /* 0x000fe20008000000 */
[----:B------:R-:W-:Y:S02]  /*7800*/  UMOV UR11, UR36 ;  /* 0x00000024000b7c82 */ /* 0x000fe40008000000 */
[----:B------:R-:W-:Y:S01]  /*7810*/  R2UR UR48, R53 ;  /* 0x00000000353072ca */ /* 0x000fe200000e0000 */
[----:B--2---:R-:W-:Y:S04]  /*7820*/  UIADD3 UR4, UP0, UPT, UR6, 0x680, URZ ;  /* 0x0000068006047890 */ /* 0x004fe8000ff1e0ff */
[----:B------:R-:W-:Y:S09]  /*7830*/  UIADD3.X UR5, UPT, UPT, URZ, UR7, URZ, UP0, !UPT ;  /* 0x00000007ff057290 */ /* 0x000ff200087fe4ff */
[----:B------:R2:W-:Y:S01]  /*7840*/  UTMASTG.3D [UR48], [UR4] ;  /* 0x00000030040073b5 */ /* 0x0005e20008010000 */
[----:B------:R2:W-:Y:S01]  /*7850*/  UTMASTG.3D [UR8], [UR4] ;  /* 0x00000008040073b5 */ /* 0x0005e20008010000 */
[----:B------:R0:W-:Y:S01]  /*7860*/  UTMACMDFLUSH ;  /* 0x00000000000079b7 */ /* 0x0001e20000000000 */
[----:B--2---:R-:W-:Y:S04]  /*7870*/  DEPBAR.LE SB0, 0x1 ;  /* 0x000080400000791a */ /* 0x004fe80000000000 */
.L_x_127:
[----:B------:R-:W-:Y:S05]  /*7880*/  BSYNC.RECONVERGENT B0 ;  /* 0x0000000000007941 */ /* 0x000fea0003800200 */
.L_x_126:
[----:B------:R-:W-:Y:S01]  /*7890*/  BAR.SYNC.DEFER_BLOCKING 0x1, 0x80 ;  /* 0x0042000000007b1d */ /* 0x000fe20000010000 */
[----:B------:R-:W-:Y:S01]  /*78a0*/  ISETP.NE.AND P1, PT, R62, RZ, PT ;  /* 0x000000ff3e00720c */ /* 0x000fe20003f25270 */
[----:B------:R-:W-:Y:S01]  /*78b0*/  UISETP.NE.AND UP0, UPT, UR52, URZ, UPT ;  /* 0x000000ff3400728c */ /* 0x000fe2000bf05270 */
[----:B------:R-:W-:Y:S11]  /*78c0*/  LEA R2, R26, UR43, 0x3 ;  /* 0x0000002b1a027c11 */ /* 0x000ff6000f8e18ff */
[----:B------:R-:W-:Y:S01]  /*78d0*/  @P1 SHF.L.U32 R3, R60, 0x1f, RZ ;  /* 0x0000001f3c031819 */ /* 0x000fe200000006ff */
[----:B------:R-:W-:Y:S06]  /*78e0*/  BRA.U !UP0, `(.L_x_128) ;  /* 0x0000000108247547 */ /* 0x000fec000b800000 */
[----:B------:R-:W-:Y:S01]  /*78f0*/  IMAD.U32 R4, RZ, RZ, UR46 ;  /* 0x0000002eff047e24 */ /* 0x000fe2000f8e00ff */
[----:B------:R-:W-:Y:S01]  /*7900*/  MOV R0, UR47 ;  /* 0x0000002f00007c02 */ /* 0x000fe20008000f00 */
[----:B------:R-:W-:Y:S03]  /*7910*/  UIADD3 UR4, UPT, UPT, UR46, 0x1, URZ ;  /* 0x000000012e047890 */ /* 0x000fe6000fffe0ff */
[----:B------:R-:W-:Y:S01]  /*7920*/  @P1 LEA R4, R4, UR43, 0x3 ;  /* 0x0000002b04041c11 */ /* 0x000fe2000f8e18ff */
[----:B------:R-:W-:Y:S04]  /*7930*/  UISETP.NE.AND UP0, UPT, UR4, 0x4, UPT ;  /* 0x000000040400788c */ /* 0x000fe8000bf05270 */
[----:B------:R-:W-:Y:S01]  /*7940*/  @P1 VIADD R4, R4, 0xf0 ;  /* 0x000000f004041836 */ /* 0x000fe20000000000 */
[----:B------:R-:W-:Y:S04]  /*7950*/  USEL UR46, UR4, URZ, UP0 ;  /* 0x000000ff042e7287 */ /* 0x000fe80008000000 */
[----:B------:R-:W-:Y:S04]  /*7960*/  @P1 PRMT R0, R0, 0x654, R4 ;  /* 0x0000065400001816 */ /* 0x000fe80000000004 */
[----:B------:R2:W-:Y:S04]  /*7970*/  @P1 SYNCS.ARRIVE.TRANS64.RED.A1T0 RZ, [R0+URZ], RZ ;  /* 0x000000ff00ff19a7 */ /* 0x0005e800081004ff */
.L_x_128:
[----:B------:R-:W3:Y:S01]  /*7980*/  @P1 SYNCS.PHASECHK.TRANS64.TRYWAIT P0, [R2+URZ+0xd0], R3 ;  /* 0x0000d003020015a7 */ /* 0x000ee200080011ff */
[----:B------:R-:W-:Y:S01]  /*7990*/  BSSY B1, `(.L_x_129) ;  /* 0x0000012000017945 */ /* 0x000fe20003800000 */
[----:B---3--:R-:W-:Y:S03]  /*79a0*/  @P1 SEL R64, RZ, 0x1, !P0 ;  /* 0x00000001ff401807 */ /* 0x008fe60004000000 */
[----:B------:R-:W-:Y:S05]  /*79b0*/  @!P1 BRA `(.L_x_130) ;  /* 0x00000000003c9947 */ /* 0x000fea0003800000 */
[----:B------:R-:W-:Y:S01]  /*79c0*/  ISETP.NE.AND P1, PT, R65, RZ, PT ;  /* 0x000000ff4100720c */ /* 0x000fe20003f25270 */
[----:B------:R-:W-:Y:S01]  /*79d0*/  BSSY B0, `(.L_x_131) ;  /* 0x0000009000007945 */ /* 0x000fe20003800000 */
[----:B------:R-:W-:Y:S11]  /*79e0*/  ISETP.NE.AND P0, PT, R64, RZ, PT ;  /* 0x000000ff4000720c */ /* 0x000ff60003f05270 */
[----:B------:R-:W-:Y:S05]  /*79f0*/  @P1 IMAD R4, R26, 0x1000, R57 ;  /* 0x000010001a041824 */ /* 0x000fea00078e0239 */
[----:B------:R-:W-:Y:S05]  /*7a00*/  @P1 IADD3 R3, PT, PT, R4, UR43, RZ ;  /* 0x0000002b04031c10 */ /* 0x000fea000fffe0ff */
[----:B------:R-:W-:Y:S01]  /*7a10*/  @P1 IMAD.IADD R3, R66, 0x1, R3 ;  /* 0x0000000142031824 */ /* 0x000fe200078e0203 */
[----:B------:R-:W-:Y:S06]  /*7a20*/  @P0 BRA `(.L_x_132) ;  /* 0x00000000000c0947 */ /* 0x000fec0003800000 */
[----:B--2---:R-:W-:Y:S04]  /*7a30*/  SHF.L.U32 R0, R60, 0x1f, RZ ;  /* 0x0000001f3c007819 */ /* 0x004fe800000006ff */
[----:B------:R-:W2:Y:S02]  /*7a40*/  SYNCS.PHASECHK.TRANS64.TRYWAIT P0, [R2+URZ+0xd0], R0 ;  /* 0x0000d000020075a7 */ /* 0x000ea400080011ff */
[----:B--2---:R-:W-:Y:S05]  /*7a50*/  @!P0 BRA `(.L_x_133) ;  /* 0x0000002800fc8947 */ /* 0x004fea0003800000 */
.L_x_132:
[----:B------:R-:W-:Y:S05]  /*7a60*/  BSYNC B0 ;  /* 0x0000000000007941 */ /* 0x000fea0003800000 */
.L_x_131:
[----:B------:R-:W-:Y:S02]  /*7a70*/  ISETP.NE.AND P0, PT, R65, RZ, PT ;  /* 0x000000ff4100720c */ /* 0x000fe40003f05270 */
[----:B------:R-:W-:Y:S11]  /*7a80*/  IADD3 R26, PT, PT, R26, 0x1, RZ ;  /* 0x000000011a1a7810 */ /* 0x000ff60007ffe0ff */
[----:B------:R3:W4:Y:S04]  /*7a90*/  @P0 LDS.128 R28, [R4+UR43+0x200] ;  /* 0x0002002b041c0984 */ /* 0x0007280008000c00 */
[----:B------:R3:W1:Y:S02]  /*7aa0*/  @P0 LDS.128 R36, [R3+0x200] ;  /* 0x0002000003240984 */ /* 0x0006640000000c00 */
.L_x_130:
[----:B------:R-:W-:Y:S05]  /*7ab0*/  BSYNC B1 ;  /* 0x0000000000017941 */ /* 0x000fea0003800000 */
.L_x_129:
[----:B--2---:R-:W-:Y:S05]  /*7ac0*/  VIADD R0, R25, 0x10 ;  /* 0x0000001019007836 */ /* 0x004fea0000000000 */
[----:B------:R-:W-:Y:S04]  /*7ad0*/  SHF.R.U32.HI R0, RZ, 0x15, R0 ;  /* 0x00000015ff007819 */ /* 0x000fe80000011600 */
[----:B------:R-:W-:Y:S11]  /*7ae0*/  LOP3.LUT P0, RZ, R0, 0x3, R51, 0x48, !PT ;  /* 0x0000000300ff7812 */ /* 0x000ff60007804833 */
[----:B------:R-:W-:Y:S02]  /*7af0*/  @!UPT UIADD3 URZ, UPT, UPT, URZ, URZ, URZ ;  /* 0x000000fffffff290 */ /* 0x000fe4000fffe0ff */
[----:B------:R-:W-:Y:S05]  /*7b00*/  @!P0 BRA `(.L_x_134) ;  /* 0x0000000000408947 */ /* 0x000fea0003800000 */
[----:B------:R-:W2:Y:S01]  /*7b10*/  LDCU.64 UR8, c[0x4][0x70] ;  /* 0x01000e00ff0877ac */ /* 0x000ea20008000a00 */
[----:B---3--:R-:W-:Y:S01]  /*7b20*/  MOV R3, 0x0 ;  /* 0x0000000000037802 */ /* 0x008fe20000000f00 */
[----:B------:R-:W-:Y:S02]  /*7b30*/  HFMA2 R12, -RZ, RZ, 0, 5.9604644775390625e-08 ;  /* 0x00000001ff0c7431 */ /* 0x000fe400000001ff */
[----:B-1----:R-:W-:Y:S02]  /*7b40*/  IMAD.MOV.U32 R8, RZ, RZ, 0x192 ;  /* 0x00000192ff087424 */ /* 0x002fe400078e00ff */
[----:B------:R-:W-:Y:S01]  /*7b50*/  IMAD.MOV.U32 R13, RZ, RZ, RZ ;  /* 0x000000ffff0d7224 */ /* 0x000fe200078e00ff */
[----:B------:R-:W1:Y:S01]  /*7b60*/  LDCU.64 UR6, c[0x4][0x78] ;  /* 0x01000f00ff0677ac */ /* 0x000e620008000a00 */
[----:B------:R-:W3:Y:S01]  /*7b70*/  LDC.64 R2, c[0x4][R3] ;  /* 0x0100000003027b82 */ /* 0x000ee20000000a00 */
[----:B------:R-:W5:Y:S01]  /*7b80*/  LDCU.64 UR4, c[0x4][0x10] ;  /* 0x01000200ff0477ac */ /* 0x000f620008000a00 */
[----:B--2---:R-:W-:Y:S01]  /*7b90*/  MOV R5, UR9 ;  /* 0x0000000900057c02 */ /* 0x004fe20008000f00 */
[----:B------:R-:W-:Y:S01]  /*7ba0*/  IMAD.U32 R4, RZ, RZ, UR8 ;  /* 0x00000008ff047e24 */ /* 0x000fe2000f8e00ff */
[----:B-1----:R-:W-:Y:S01]  /*7bb0*/  MOV R7, UR7 ;  /* 0x0000000700077c02 */ /* 0x002fe20008000f00 */
[----:B------:R-:W-:Y:S01]  /*7bc0*/  IMAD.U32 R6, RZ, RZ, UR6 ;  /* 0x00000006ff067e24 */ /* 0x000fe2000f8e00ff */
[----:B-----5:R-:W-:Y:S01]  /*7bd0*/  MOV R11, UR5 ;  /* 0x00000005000b7c02 */ /* 0x020fe20008000f00 */
[----:B------:R-:W-:Y:S02]  /*7be0*/  IMAD.U32 R10, RZ, RZ, UR4 ;  /* 0x00000004ff0a7e24 */ /* 0x000fe4000f8e00ff */
[----:B------:R-:W-:Y:S07]  /*7bf0*/  LEPC R20, `(.L_x_134) ;  /* 0x000000001014794e */ /* 0x000fee0000000000 */
[----:B---34-:R-:W-:Y:S05]  /*7c00*/  CALL.ABS.NOINC R2 ;  /* 0x0000000002007343 */ /* 0x018fea0003c00000 */
.L_x_134:
[----:B---34-:R-:W-:Y:S01]  /*7c10*/  SHF.L.U32 R3, R28, 0x10, RZ ;  /* 0x000000101c037819 */ /* 0x018fe200000006ff */
[----:B------:R-:W-:Y:S05]  /*7c20*/  WARPSYNC.ALL ;  /* 0x0000000000007948 */ /* 0x000fea0003800000 */
[----:B------:R-:W-:Y:S01]  /*7c30*/  R2UR UR4, R25 ;  /* 0x00000000190472ca */ /* 0x000fe200000e0000 */
[----:B------:R-:W-:Y:S01]  /*7c40*/  BSSY.RECONVERGENT B0, `(.L_x_135) ;  /* 0x000005b000007945 */ /* 0x000fe20003800200 */
[----:B------:R-:W-:Y:S02]  /*7c50*/  SHF.L.U32 R20, R30, 0x10, RZ ;  /* 0x000000101e147819 */ /* 0x000fe400000006ff */
[----:B------:R-:W-:Y:S02]  /*7c60*/  ISETP.NE.AND P6, PT, R62, RZ, PT ;  /* 0x000000ff3e00720c */ /* 0x000fe40003fc5270 */
[----:B------:R-:W-:Y:S07]  /*7c70*/  ISETP.NE.AND P0, PT, R61, RZ, PT ;  /* 0x000000ff3d00720c */ /* 0x000fee0003f05270 */
[----:B-1----:R-:W1:Y:S02]  /*7c80*/  LDTM.x16 R4, tmem[UR4+0x10] ;  /* 0x00001004000479ee */ /* 0x002e640008240000 */
[----:B-1----:R-:W-:Y:S01]  /*7c90*/  FMUL R0, R24, R4 ;  /* 0x0000000418007220 */ /* 0x002fe20000400000 */
[----:B------:R-:W-:Y:S01]  /*7ca0*/  LOP3.LUT R4, R28, 0xffff0000, RZ, 0xc0, !PT ;  /* 0xffff00001c047812 */ /* 0x000fe200078ec0ff */
[C---:B------:R-:W-:Y:S01]  /*7cb0*/  FMUL R2, R24.reuse, R5 ;  /* 0x0000000518027220 */ /* 0x040fe20000400000 */
[----:B------:R-:W-:Y:S01]  /*7cc0*/  SHF.L.U32 R5, R29, 0x10, RZ ;  /* 0x000000101d057819 */ /* 0x000fe200000006ff */
[----:B------:R-:W-:Y:S01]  /*7cd0*/  FFMA R0, R27, R3, R0 ;  /* 0x000000031b007223 */ /* 0x000fe20000000000 */
[C---:B------:R-:W-:Y:S01]  /*7ce0*/  FMUL R3, R24.reuse, R6 ;  /* 0x0000000618037220 */ /* 0x040fe20000400000 */
[----:B------:R-:W-:Y:S01]  /*7cf0*/  LOP3.LUT R6, R29, 0xffff0000, RZ, 0xc0, !PT ;  /* 0xffff00001d067812 */ /* 0x000fe200078ec0ff */
[C---:B------:R-:W-:Y:S01]  /*7d00*/  FFMA R2, R27.reuse, R4, R2 ;  /* 0x000000041b027223 */ /* 0x040fe20000000002 */
[C---:B------:R-:W-:Y:S01]  /*7d10*/  FMUL R7, R24.reuse, R7 ;  /* 0x0000000718077220 */ /* 0x040fe20000400000 */
[C---:B------:R-:W-:Y:S01]  /*7d20*/  FFMA R3, R27.reuse, R5, R3 ;  /* 0x000000051b037223 */ /* 0x040fe20000000003 */
[C---:B------:R-:W-:Y:S01]  /*7d30*/  FMUL R4, R24.reuse, R8 ;  /* 0x0000000818047220 */ /* 0x040fe20000400000 */
[----:B------:R-:W-:Y:S01]  /*7d40*/  FMUL R5, R24, R9 ;  /* 0x0000000918057220 */ /* 0x000fe20000400000 */
[----:B------:R-:W-:Y:S01]  /*7d50*/  F2FP.BF16.F32.PACK_AB R32, R2, R0 ;  /* 0x000000000220723e */ /* 0x000fe200000010ff */
[C---:B------:R-:W-:Y:S01]  /*7d60*/  FFMA R7, R27.reuse, R6, R7 ;  /* 0x000000061b077223 */ /* 0x040fe20000000007 */
[----:B------:R-:W-:Y:S01]  /*7d70*/  LOP3.LUT R0, R30, 0xffff0000, RZ, 0xc0, !PT ;  /* 0xffff00001e007812 */ /* 0x000fe200078ec0ff */
[----:B------:R-:W-:Y:S01]  /*7d80*/  FFMA R4, R27, R20, R4 ;  /* 0x000000141b047223 */ /* 0x000fe20000000004 */
[----:B------:R-:W-:Y:S01]  /*7d90*/  SHF.L.U32 R2, R31, 0x10, RZ ;  /* 0x000000101f027819 */ /* 0x000fe200000006ff */
[----:B------:R-:W-:Y:S01]  /*7da0*/  FMUL R6, R24, R10 ;  /* 0x0000000a18067220 */ /* 0x000fe20000400000 */
[----:B------:R-:W-:Y:S01]  /*7db0*/  F2FP.BF16.F32.PACK_AB R33, R7, R3 ;  /* 0x000000030721723e */ /* 0x000fe200000010ff */
[----:B------:R-:W-:Y:S01]  /*7dc0*/  FFMA R5, R27, R0, R5 ;  /* 0x000000001b057223 */ /* 0x000fe20000000005 */
[----:B------:R-:W-:Y:S01]  /*7dd0*/  LOP3.LUT R3, R31, 0xffff0000, RZ, 0xc0, !PT ;  /* 0xffff00001f037812 */ /* 0x000fe200078ec0ff */
[----:B------:R-:W-:Y:S01]  /*7de0*/  FFMA R6, R27, R2, R6 ;  /* 0x000000021b067223 */ /* 0x000fe20000000006 */
[----:B------:R-:W-:Y:S01]  /*7df0*/  SHF.L.U32 R7, R36, 0x10, RZ ;  /* 0x0000001024077819 */ /* 0x000fe200000006ff */
[----:B------:R-:W-:Y:S01]  /*7e00*/  FMUL R11, R24, R11 ;  /* 0x0000000b180b7220 */ /* 0x000fe20000400000 */
[----:B------:R-:W-:Y:S01]  /*7e10*/  LOP3.LUT R0, R36, 0xffff0000, RZ, 0xc0, !PT ;  /* 0xffff000024007812 */ /* 0x000fe200078ec0ff */
[C---:B------:R-:W-:Y:S01]  /*7e20*/  FMUL R8, R24.reuse, R12 ;  /* 0x0000000c18087220 */ /* 0x040fe20000400000 */
[----:B------:R-:W-:Y:S01]  /*7e30*/  SHF.L.U32 R2, R37, 0x10, RZ ;  /* 0x0000001025027819 */ /* 0x000fe200000006ff */
[C---:B------:R-:W-:Y:S01]  /*7e40*/  FMUL R9, R24.reuse, R13 ;  /* 0x0000000d18097220 */ /* 0x040fe20000400000 */
[----:B------:R-:W-:Y:S01]  /*7e50*/  F2FP.BF16.F32.PACK_AB R34, R5, R4 ;  /* 0x000000040522723e */ /* 0x000fe200000010ff */
[----:B------:R-:W-:Y:S01]  /*7e60*/  FFMA R11, R27, R3, R11 ;  /* 0x000000031b0b7223 */ /* 0x000fe2000000000b */
[----:B------:R-:W-:Y:S01]  /*7e70*/  SHF.L.U32 R3, R39, 0x10, RZ ;  /* 0x0000001027037819 */ /* 0x000fe200000006ff */
[----:B------:R-:W-:Y:S01]  /*7e80*/  FFMA R8, R27, R7, R8 ;  /* 0x000000071b087223 */ /* 0x000fe20000000008 */
[----:B------:R-:W-:Y:S01]  /*7e90*/  LOP3.LUT R4, R39, 0xffff0000, RZ, 0xc0, !PT ;  /* 0xffff000027047812 */ /* 0x000fe200078ec0ff */
[----:B------:R-:W-:Y:S01]  /*7ea0*/  FFMA R9, R27, R0, R9 ;  /* 0x000000001b097223 */ /* 0x000fe20000000009 */
[----:B------:R-:W-:Y:S01]  /*7eb0*/  LOP3.LUT R0, R37, 0xffff0000, RZ, 0xc0, !PT ;  /* 0xffff000025007812 */ /* 0x000fe200078ec0ff */
[C---:B------:R-:W-:Y:S01]  /*7ec0*/  FMUL R10, R24.reuse, R14 ;  /* 0x0000000e180a7220 */ /* 0x040fe20000400000 */
[C---:B------:R-:W-:Y:S01]  /*7ed0*/  FMUL R15, R24.reuse, R15 ;  /* 0x0000000f180f7220 */ /* 0x040fe20000400000 */
[C---:B------:R-:W-:Y:S01]  /*7ee0*/  FMUL R12, R24.reuse, R16 ;  /* 0x00000010180c7220 */ /* 0x040fe20000400000 */
[----:B------:R-:W-:Y:S01]  /*7ef0*/  FMUL R13, R24, R17 ;  /* 0x00000011180d7220 */ /* 0x000fe20000400000 */
[C---:B------:R-:W-:Y:S01]  /*7f00*/  FFMA R10, R27.reuse, R2, R10 ;  /* 0x000000021b0a7223 */ /* 0x040fe2000000000a */
[----:B------:R-:W-:Y:S01]  /*7f10*/  FFMA R15, R27, R0, R15 ;  /* 0x000000001b0f7223 */ /* 0x000fe2000000000f */
[----:B------:R-:W-:Y:S01]  /*7f20*/  SHF.L.U32 R2, R38, 0x10, RZ ;  /* 0x0000001026027819 */ /* 0x000fe200000006ff */
[----:B------:R-:W-:Y:S01]  /*7f30*/  FMUL R14, R24, R18 ;  /* 0x00000012180e7220 */ /* 0x000fe20000400000 */
[----:B------:R-:W-:Y:S01]  /*7f40*/  LOP3.LUT R0, R38, 0xffff0000, RZ, 0xc0, !PT ;  /* 0xffff000026007812 */ /* 0x000fe200078ec0ff */
[----:B------:R-:W-:Y:S01]  /*7f50*/  FMUL R19, R24, R19 ;  /* 0x0000001318137220 */ /* 0x000fe20000400000 */
[----:B------:R-:W-:Y:S01]  /*7f60*/  F2FP.BF16.F32.PACK_AB R35, R11, R6 ;  /* 0x000000060b23723e */ /* 0x000fe200000010ff */
[----:B------:R-:W-:Y:S01]  /*7f70*/  FFMA R12, R27, R2, R12 ;  /* 0x000000021b0c7223 */ /* 0x000fe2000000000c */
[----:B------:R-:W-:Y:S01]  /*7f80*/  F2FP.BF16.F32.PACK_AB R8, R9, R8 ;  /* 0x000000080908723e */ /* 0x000fe200000010ff */
[C---:B------:R-:W-:Y:S01]  /*7f90*/  FFMA R13, R27.reuse, R0, R13 ;  /* 0x000000001b0d7223 */ /* 0x040fe2000000000d */
[C---:B------:R-:W-:Y:S01]  /*7fa0*/  FFMA R14, R27.reuse, R3, R14 ;  /* 0x000000031b0e7223 */ /* 0x040fe2000000000e */
[----:B------:R1:W-:Y:S01]  /*7fb0*/  STS.128 [R57+UR43+0x1200], R32 ;  /* 0x0012002039007988 */ /* 0x0003e20008000c2b */
[----:B------:R-:W-:Y:S01]  /*7fc0*/  FFMA R19, R27, R4, R19 ;  /* 0x000000041b137223 */ /* 0x000fe20000000013 */
[----:B------:R-:W-:Y:S02]  /*7fd0*/  F2FP.BF16.F32.PACK_AB R9, R15, R10 ;  /* 0x0000000a0f09723e */ /* 0x000fe400000010ff */
[----:B------:R-:W-:Y:S02]  /*7fe0*/  F2FP.BF16.F32.PACK_AB R10, R13, R12 ;  /* 0x0000000c0d0a723e */ /* 0x000fe400000010ff */
[----:B------:R-:W-:Y:S02]  /*7ff0*/  F2FP.BF16.F32.PACK_AB R11, R19, R14 ;  /* 0x0000000e130b723e */ /* 0x000fe400000010ff */
[----:B------:R-:W-:Y:S02]  /*8000*/  MOV R2, UR46 ;  /* 0x0000002e00027c02 */ /* 0x000fe40008000f00 */
[----:B------:R-:W-:Y:S01]  /*8010*/  MOV R0, UR47 ;  /* 0x0000002f00007c02 */ /* 0x000fe20008000f00 */
[----:B------:R1:W-:Y:S01]  /*8020*/  STS.128 [R63+0x1200], R8 ;  /* 0x001200083f007388 */ /* 0x0003e20000000c00 */
[----:B------:R-:W-:Y:S02]  /*8030*/  @P6 LEA R2, R2, UR43, 0x3 ;  /* 0x0000002b02026c11 */ /* 0x000fe4000f8e18ff */
[----:B------:R-:W-:Y:S02]  /*8040*/  @P6 SHF.L.U32 R3, R60, 0x1f, RZ ;  /* 0x0000001f3c036819 */ /* 0x000fe400000006ff */
[----:B------:R-:W-:Y:S01]  /*8050*/  @P6 IADD3 R2, PT, PT, R2, 0xf0, RZ ;  /* 0x000000f002026810 */ /* 0x000fe20007ffe0ff */
[----:B------:R-:W-:Y:S01]  /*8060*/  @!PT LDS RZ, [RZ] ;  /* 0x00000000fffff984 */ /* 0x000fe20000000800 */
[----:B------:R-:W-:Y:S01]  /*8070*/  @!PT LDS RZ, [RZ] ;  /* 0x00000000fffff984 */ /* 0x000fe20000000800 */
[----:B------:R-:W-:Y:S01]  /*8080*/  @!PT LDS RZ, [RZ] ;  /* 0x00000000fffff984 */ /* 0x000fe20000000800 */
[----:B------:R-:W-:Y:S01]  /*8090*/  @!PT LDS RZ, [RZ] ;  /* 0x00000000fffff984 */ /* 0x000fe20000000800 */
[----:B------:R2:W-:Y:S06]  /*80a0*/  MEMBAR.ALL.CTA ;  /* 0x0000000000007992 */ /* 0x0005ec0000008000 */
[----:B--2---:R-:W2:Y:S01]  /*80b0*/  FENCE.VIEW.ASYNC.S ;  /* 0x00000000000073c6 */ /* 0x004ea20000000000 */
[----:B------:R-:W-:Y:S02]  /*80c0*/  @P6 PRMT R0, R0, 0x654, R2 ;  /* 0x0000065400006816 */ /* 0x000fe40000000002 */
[----:B------:R-:W-:Y:S01]  /*80d0*/  LEA R2, R26, UR43, 0x3 ;  /* 0x0000002b1a027c11 */ /* 0x000fe2000f8e18ff */
[----:B--2---:R-:W-:Y:S06]  /*80e0*/  BAR.SYNC.DEFER_BLOCKING 0x1, 0x80 ;  /* 0x0042000000007b1d */ /* 0x004fec0000010000 */
[----:B------:R-:W-:Y:S05]  /*80f0*/  @P0 BRA `(.L_x_136) ;  /* 0x00000000003c0947 */ /* 0x000fea0003800000 */
[----:B------:R-:W2:Y:S01]  /*8100*/  LDCU.64 UR6, c[0x0][0x348] ;  /* 0x00006900ff0677ac */ /* 0x000ea20008000a00 */
[----:B------:R-:W-:Y:S02]  /*8110*/  UIADD3 UR13, UPT, UPT, UR49, 0x10, URZ ;  /* 0x00000010310d7890 */ /* 0x000fe4000fffe0ff */
[----:B------:R-:W-:Y:S01]  /*8120*/  UIADD3 UR12, UPT, UPT, UR43, 0x1200, URZ ;  /* 0x000012002b0c7890 */ /* 0x000fe2000fffe0ff */
[----:B------:R-:W-:Y:S01]  /*8130*/  UMOV UR14, UR50 ;  /* 0x00000032000e7c82 */ /* 0x000fe20008000000 */
[----:B------:R-:W-:Y:S01]  /*8140*/  UMOV UR15, UR36 ;  /* 0x00000024000f7c82 */ /* 0x000fe20008000000 */
[----:B------:R-:W-:Y:S02]  /*8150*/  UIADD3 UR9, UPT, UPT, UR49, 0x50, URZ ;  /* 0x0000005031097890 */ /* 0x000fe4000fffe0ff */
[----:B------:R-:W-:Y:S01]  /*8160*/  UIADD3 UR8, UPT, UPT, UR43, 0x1a00, URZ ;  /* 0x00001a002b087890 */ /* 0x000fe2000fffe0ff */
[----:B------:R-:W-:Y:S01]  /*8170*/  UMOV UR10, UR50 ;  /* 0x00000032000a7c82 */ /* 0x000fe20008000000 */
[----:B------:R-:W-:Y:S01]  /*8180*/  UMOV UR11, UR36 ;  /* 0x00000024000b7c82 */ /* 0x000fe20008000000 */
[----:B--2---:R-:W-:Y:S04]  /*8190*/  UIADD3 UR4, UP0, UPT, UR6, 0x680, URZ ;  /* 0x0000068006047890 */ /* 0x004fe8000ff1e0ff */
[----:B------:R-:W-:Y:S09]  /*81a0*/  UIADD3.X UR5, UPT, UPT, URZ, UR7, URZ, UP0, !UPT ;  /* 0x00000007ff057290 */ /* 0x000ff200087fe4ff */
[----:B------:R2:W-:Y:S01]  /*81b0*/  UTMASTG.3D [UR12], [UR4] ;  /* 0x0000000c040073b5 */ /* 0x0005e20008010000 */
[----:B------:R2:W-:Y:S01]  /*81c0*/  UTMASTG.3D [UR8], [UR4] ;  /* 0x00000008040073b5 */ /* 0x0005e20008010000 */
[----:B------:R0:W-:Y:S01]  /*81d0*/  UTMACMDFLUSH ;  /* 0x00000000000079b7 */ /* 0x0001e20000000000 */
[----:B--2---:R-:W-:Y:S04]  /*81e0*/  DEPBAR.LE SB0, 0x1 ;  /* 0x000080400000791a */ /* 0x004fe80000000000 */
.L_x_136:
[----:B------:R-:W-:Y:S05]  /*81f0*/  BSYNC.RECONVERGENT B0 ;  /* 0x0000000000007941 */ /* 0x000fea0003800200 */
.L_x_135:
[----:B------:R-:W-:Y:S01]  /*8200*/  BAR.SYNC.DEFER_BLOCKING 0x1, 0x80 ;  /* 0x0042000000007b1d */ /* 0x000fe20000010000 */
[----:B------:R-:W-:Y:S04]  /*8210*/  UIADD3 UR4, UPT, UPT, UR46, 0x1, URZ ;  /* 0x000000012e047890 */ /* 0x000fe8000fffe0ff */
[----:B------:R-:W-:Y:S04]  /*8220*/  UISETP.NE.AND UP0, UPT, UR4, 0x4, UPT ;  /* 0x000000040400788c */ /* 0x000fe8000bf05270 */
[----:B------:R-:W-:Y:S01]  /*8230*/  USEL UR44, UR4, URZ, UP0 ;  /* 0x000000ff042c7287 */ /* 0x000fe20008000000 */
[----:B------:R2:W-:Y:S01]  /*8240*/  @P6 SYNCS.ARRIVE.TRANS64.RED.A1T0 RZ, [R0+URZ], RZ ;  /* 0x000000ff00ff69a7 */ /* 0x0005e200081004ff */
[----:B------:R-:W-:Y:S01]  /*8250*/  BSSY B1, `(.L_x_137) ;  /* 0x0000013000017945 */ /* 0x000fe20003800000 */
[----:B------:R-:W3:Y:S02]  /*8260*/  @P6 SYNCS.PHASECHK.TRANS64.TRYWAIT P0, [R2+URZ+0xd0], R3 ;  /* 0x0000d003020065a7 */ /* 0x000ee400080011ff */
[----:B---3--:R-:W-:Y:S01]  /*8270*/  @P6 SEL R64, RZ, 0x1, !P0 ;  /* 0x00000001ff406807 */ /* 0x008fe20004000000 */
[----:B--2---:R-:W-:Y:S06]  /*8280*/  @!P6 BRA `(.L_x_138) ;  /* 0x00000000003ce947 */ /* 0x004fec0003800000 */
[----:B------:R-:W-:Y:S01]  /*8290*/  ISETP.NE.AND P1, PT, R65, RZ, PT ;  /* 0x000000ff4100720c */ /* 0x000fe20003f25270 */
[----:B------:R-:W-:Y:S01]  /*82a0*/  BSSY B0, `(.L_x_139) ;  /* 0x0000009000007945 */ /* 0x000fe20003800000 */
[----:B------:R-:W-:Y:S11]  /*82b0*/  ISETP.NE.AND P0, PT, R64, RZ, PT ;  /* 0x000000ff4000720c */ /* 0x000ff60003f05270 */
[----:B------:R-:W-:Y:S05]  /*82c0*/  @P1 IMAD R3, R26, 0x1000, R57 ;  /* 0x000010001a031824 */ /* 0x000fea00078e0239 */
[----:B------:R-:W-:Y:S05]  /*82d0*/  @P1 IADD3 R0, PT, PT, R3, UR43, RZ ;  /* 0x0000002b03001c10 */ /* 0x000fea000fffe0ff */
[----:B------:R-:W-:Y:S01]  /*82e0*/  @P1 IMAD.IADD R0, R66, 0x1, R0 ;  /* 0x0000000142001824 */ /* 0x000fe200078e0200 */
[----:B------:R-:W-:Y:S06]  /*82f0*/  @P0 BRA `(.L_x_140) ;  /* 0x00000000000c0947 */ /* 0x000fec0003800000 */
[----:B------:R-:W-:Y:S04]  /*8300*/  SHF.L.U32 R4, R60, 0x1f, RZ ;  /* 0x0000001f3c047819 */ /* 0x000fe800000006ff */
[----:B------:R-:W2:Y:S02]  /*8310*/  SYNCS.PHASECHK.TRANS64.TRYWAIT P0, [R2+URZ+0xd0], R4 ;  /* 0x0000d004020075a7 */ /* 0x000ea400080011ff */
[----:B--2---:R-:W-:Y:S05]  /*8320*/  @!P0 BRA `(.L_x_141) ;  /* 0x0000002000dc8947 */ /* 0x004fea0003800000 */
.L_x_140:
[----:B------:R-:W-:Y:S05]  /*8330*/  BSYNC B0 ;  /* 0x0000000000007941 */ /* 0x000fea0003800000 */
.L_x_139:
[----:B------:R-:W-:Y:S02]  /*8340*/  ISETP.NE.AND P0, PT, R65, RZ, PT ;  /* 0x000000ff4100720c */ /* 0x000fe40003f05270 */
[----:B------:R-:W-:Y:S11]  /*8350*/  IADD3 R26, PT, PT, R26, 0x1, RZ ;  /* 0x000000011a1a7810 */ /* 0x000ff60007ffe0ff */
[----:B------:R3:W4:Y:S04]  /*8360*/  @P0 LDS.128 R28, [R3+UR43+0x200] ;  /* 0x0002002b031c0984 */ /* 0x0007280008000c00 */
[----:B------:R3:W1:Y:S02]  /*8370*/  @P0 LDS.128 R36, [R0+0x200] ;  /* 0x0002000000240984 */ /* 0x0006640000000c00 */
.L_x_138:
[----:B------:R-:W-:Y:S05]  /*8380*/  BSYNC B1 ;  /* 0x0000000000017941 */ /* 0x000fea0003800000 */
.L_x_137:
[----:B---3--:R-:W-:Y:S05]  /*8390*/  VIADD R0, R25, 0x20 ;  /* 0x0000002019007836 */ /* 0x008fea0000000000 */
[----:B------:R-:W-:Y:S04]  /*83a0*/  SHF.R.U32.HI R0, RZ, 0x15, R0 ;  /* 0x00000015ff007819 */ /* 0x000fe80000011600 */
[----:B------:R-:W-:Y:S11]  /*83b0*/  LOP3.LUT P0, RZ, R0, 0x3, R51, 0x48, !PT ;  /* 0x0000000300ff7812 */ /* 0x000ff60007804833 */
[----:B------:R-:W-:Y:S02]  /*83c0*/  @!UPT UIADD3 URZ, UPT, UPT, URZ, URZ, URZ ;  /* 0x000000fffffff290 */ /* 0x000fe4000fffe0ff */
[----:B------:R-:W-:Y:S05]  /*83d0*/  @!P0 BRA `(.L_x_142) ;  /* 0x0000000000408947 */ /* 0x000fea0003800000 */
[----:B------:R-:W3:Y:S01]  /*83e0*/  LDCU.64 UR8, c[0x4][0x70] ;  /* 0x01000e00ff0877ac */ /* 0x000ee20008000a00 */
[----:B------:R-:W-:Y:S01]  /*83f0*/  MOV R3, 0x0 ;  /* 0x0000000000037802 */ /* 0x000fe20000000f00 */
[----:B------:R-:W-:Y:S02]  /*8400*/  HFMA2 R12, -RZ, RZ, 0, 5.9604644775390625e-08 ;  /* 0x00000001ff0c7431 */ /* 0x000fe400000001ff */
[----:B-1----:R-:W-:Y:S02]  /*8410*/  IMAD.MOV.U32 R8, RZ, RZ, 0x192 ;  /* 0x00000192ff087424 */ /* 0x002fe400078e00ff */
[----:B------:R-:W-:Y:S01]  /*8420*/  IMAD.MOV.U32 R13, RZ, RZ, RZ ;  /* 0x000000ffff0d7224 */ /* 0x000fe200078e00ff */
[----:B------:R-:W1:Y:S01]  /*8430*/  LDCU.64 UR6, c[0x4][0x78] ;  /* 0x01000f00ff0677ac */ /* 0x000e620008000a00 */
[----:B--2---:R-:W2:Y:S01]  /*8440*/  LDC.64 R2, c[0x4][R3] ;  /* 0x0100000003027b82 */ /* 0x004ea20000000a00 */
[----:B------:R-:W5:Y:S01]  /*8450*/  LDCU.64 UR4, c[0x4][0x10] ;  /* 0x01000200ff0477ac */ /* 0x000f620008000a00 */
[----:B---3--:R-:W-:Y:S01]  /*8460*/  MOV R5, UR9 ;  /* 0x0000000900057c02 */ /* 0x008fe20008000f00 */
[----:B------:R-:W-:Y:S01]  /*8470*/  IMAD.U32 R4, RZ, RZ, UR8 ;  /* 0x00000008ff047e24 */ /* 0x000fe2000f8e00ff */
[----:B-1----:R-:W-:Y:S01]  /*8480*/  MOV R7, UR7 ;  /* 0x0000000700077c02 */ /* 0x002fe20008000f00 */
[----:B------:R-:W-:Y:S01]  /*8490*/  IMAD.U32 R6, RZ, RZ, UR6 ;  /* 0x00000006ff067e24 */ /* 0x000fe2000f8e00ff */
[----:B-----5:R-:W-:Y:S01]  /*84a0*/  MOV R11, UR5 ;  /* 0x00000005000b7c02 */ /* 0x020fe20008000f00 */
[----:B------:R-:W-:Y:S02]  /*84b0*/  IMAD.U32 R10, RZ, RZ, UR4 ;  /* 0x00000004ff0a7e24 */ /* 0x000fe4000f8e00ff */
[----:B------:R-:W-:Y:S07]  /*84c0*/  LEPC R20, `(.L_x_142) ;  /* 0x000000001014794e */ /* 0x000fee0000000000 */
[----:B--2-4-:R-:W-:Y:S05]  /*84d0*/  CALL.ABS.NOINC R2 ;  /* 0x0000000002007343 */ /* 0x014fea0003c00000 */
.L_x_142:
[----:B----4-:R-:W-:Y:S01]  /*84e0*/  SHF.L.U32 R3, R28, 0x10, RZ ;  /* 0x000000101c037819 */ /* 0x010fe200000006ff */
[----:B------:R-:W-:Y:S05]  /*84f0*/  WARPSYNC.ALL ;  /* 0x0000000000007948 */ /* 0x000fea0003800000 */
[----:B------:R-:W-:Y:S01]  /*8500*/  R2UR UR4, R25 ;  /* 0x00000000190472ca */ /* 0x000fe200000e0000 */
[----:B------:R-:W-:Y:S01]  /*8510*/  BSSY.RECONVERGENT B0, `(.L_x_143) ;  /* 0x000005b000007945 */ /* 0x000fe20003800200 */
[----:B------:R-:W-:Y:S02]  /*8520*/  SHF.L.U32 R20, R30, 0x10, RZ ;  /* 0x000000101e147819 */ /* 0x000fe400000006ff */
[----:B------:R-:W-:Y:S02]  /*8530*/  ISETP.NE.AND P6, PT, R62, RZ, PT ;  /* 0x000000ff3e00720c */ /* 0x000fe40003fc5270 */
[----:B------:R-:W-:Y:S07]  /*8540*/  ISETP.NE.AND P0, PT, R61, RZ, PT ;  /* 0x000000ff3d00720c */ /* 0x000fee0003f05270 */
[----:B-12---:R-:W1:Y:S02]  /*8550*/  LDTM.x16 R4, tmem[UR4+0x20] ;  /* 0x00002004000479ee */ /* 0x006e640008240000 */
        /* <DEDUP_REMOVED lines=59> */
[----:B------:R-:W-:Y:S02]  /*8910*/  LEA R3, R26, UR43, 0x3 ;  /* 0x0000002b1a037c11 */ /* 0x000fe4000f8e18ff */
        /* <DEDUP_REMOVED lines=8> */
[----:B------:R-:W-:Y:S01]  /*89a0*/  @P6 SHF.L.U32 R2, R60, 0x1f, RZ ;  /* 0x0000001f3c026819 */ /* 0x000fe200000006ff */
        /* <DEDUP_REMOVED lines=17> */
.L_x_144:
[----:B------:R-:W-:Y:S05]  /*8ac0*/  BSYNC.RECONVERGENT B0 ;  /* 0x0000000000007941 */ /* 0x000fea0003800200 */
.L_x_143:
        /* <DEDUP_REMOVED lines=19> */
.L_x_148:
[----:B------:R-:W-:Y:S05]  /*8c00*/  BSYNC B0 ;  /* 0x0000000000007941 */ /* 0x000fea0003800000 */
.L_x_147:
[----:B------:R-:W-:Y:S11]  /*8c10*/  ISETP.NE.AND P0, PT, R65, RZ, PT ;  /* 0x000000ff4100720c */ /* 0x000ff60003f05270 */
[----:B------:R-:W-:Y:S02]  /*8c20*/  @!UPT UIADD3 URZ, UPT, UPT, URZ, URZ, URZ ;  /* 0x000000fffffff290 */ /* 0x000fe4000fffe0ff */
[----:B------:R3:W4:Y:S04]  /*8c30*/  @P0 LDS.128 R28, [R26+UR43+0x200] ;  /* 0x0002002b1a1c0984 */ /* 0x0007280008000c00 */
[----:B------:R3:W1:Y:S02]  /*8c40*/  @P0 LDS.128 R36, [R66+0x200] ;  /* 0x0002000042240984 */ /* 0x0006640000000c00 */
.L_x_146:
[----:B------:R-:W-:Y:S05]  /*8c50*/  BSYNC B1 ;  /* 0x0000000000017941 */ /* 0x000fea0003800000 */
.L_x_145:
[----:B--2---:R-:W-:Y:S05]  /*8c60*/  VIADD R0, R25, 0x30 ;  /* 0x0000003019007836 */ /* 0x004fea0000000000 */
[----:B------:R-:W-:Y:S04]  /*8c70*/  SHF.R.U32.HI R0, RZ, 0x15, R0 ;  /* 0x00000015ff007819 */ /* 0x000fe80000011600 */
[----:B------:R-:W-:Y:S11]  /*8c80*/  LOP3.LUT P0, RZ, R0, 0x3, R51, 0x48, !PT ;  /* 0x0000000300ff7812 */ /* 0x000ff60007804833 */
[----:B------:R-:W-:Y:S02]  /*8c90*/  @!UPT UIADD3 URZ, UPT, UPT, URZ, URZ, URZ ;  /* 0x000000fffffff290 */ /* 0x000fe4000fffe0ff */
[----:B------:R-:W-:Y:S05]  /*8ca0*/  @!P0 BRA `(.L_x_150) ;  /* 0x0000000000408947 */ /* 0x000fea0003800000 */
[----:B------:R-:W2:Y:S01]  /*8cb0*/  LDCU.64 UR8, c[0x4][0x70] ;  /* 0x01000e00ff0877ac */ /* 0x000ea20008000a00 */
[----:B------:R-:W-:Y:S01]  /*8cc0*/  MOV R3, 0x0 ;  /* 0x0000000000037802 */ /* 0x000fe20000000f00 */
        /* <DEDUP_REMOVED lines=14> */
.L_x_150:
[----:B------:R-:W-:Y:S01]  /*8db0*/  ISETP.NE.AND P0, PT, R61, RZ, PT ;  /* 0x000000ff3d00720c */ /* 0x000fe20003f05270 */
[----:B------:R-:W-:Y:S05]  /*8dc0*/  WARPSYNC.ALL ;  /* 0x0000000000007948 */ /* 0x000fea0003800000 */
[----:B------:R-:W-:Y:S01]  /*8dd0*/  R2UR UR4, R25 ;  /* 0x00000000190472ca */ /* 0x000fe200000e0000 */
[----:B------:R-:W-:Y:S01]  /*8de0*/  BSSY.RECONVERGENT B0, `(.L_x_151) ;  /* 0x0000057000007945 */ /* 0x000fe20003800200 */
[C---:B----4-:R-:W-:Y:S02]  /*8df0*/  SHF.L.U32 R20, R28.reuse, 0x10, RZ ;  /* 0x000000101c147819 */ /* 0x050fe400000006ff */
[----:B------:R-:W-:Y:S02]  /*8e00*/  LOP3.LUT R21, R28, 0xffff0000, RZ, 0xc0, !PT ;  /* 0xffff00001c157812 */ /* 0x000fe400078ec0ff */
[C---:B------:R-:W-:Y:S02]  /*8e10*/  SHF.L.U32 R25, R29.reuse, 0x10, RZ ;  /* 0x000000101d197819 */ /* 0x040fe400000006ff */
[----:B---3--:R-:W-:Y:S02]  /*8e20*/  LOP3.LUT R26, R29, 0xffff0000, RZ, 0xc0, !PT ;  /* 0xffff00001d1a7812 */ /* 0x008fe400078ec0ff */
[C---:B------:R-:W-:Y:S02]  /*8e30*/  SHF.L.U32 R28, R30.reuse, 0x10, RZ ;  /* 0x000000101e1c7819 */ /* 0x040fe400000006ff */
[----:B------:R-:W-:Y:S01]  /*8e40*/  LOP3.LUT R29, R30, 0xffff0000, RZ, 0xc0, !PT ;  /* 0xffff00001e1d7812 */ /* 0x000fe200078ec0ff */
[----:B-1----:R-:W1:Y:S01]  /*8e50*/  LDTM.x16 R4, tmem[UR4+0x30] ;  /* 0x00003004000479ee */ /* 0x002e620008240000 */
[C---:B------:R-:W-:Y:S01]  /*8e60*/  SHF.L.U32 R30, R31.reuse, 0x10, RZ ;  /* 0x000000101f1e7819 */ /* 0x040fe200000006ff */
[----:B------:R-:W-:Y:S01]  /*8e70*/  NOP ;  /* 0x0000000000007918 */ /* 0x000fe20000000000 */
[----:B------:R-:W-:Y:S02]  /*8e80*/  LOP3.LUT R31, R31, 0xffff0000, RZ, 0xc0, !PT ;  /* 0xffff00001f1f7812 */ /* 0x000fe400078ec0ff */
[C---:B------:R-:W-:Y:S02]  /*8e90*/  SHF.L.U32 R32, R36.reuse, 0x10, RZ ;  /* 0x0000001024207819 */ /* 0x040fe400000006ff */
[----:B------:R-:W-:Y:S02]  /*8ea0*/  LOP3.LUT R33, R36, 0xffff0000, RZ, 0xc0, !PT ;  /* 0xffff000024217812 */ /* 0x000fe400078ec0ff */
[----:B------:R-:W-:Y:S02]  /*8eb0*/  IADD3 R54, PT, PT, R54, 0x160, RZ ;  /* 0x0000016036367810 */ /* 0x000fe40007ffe0ff */
[C---:B------:R-:W-:Y:S02]  /*8ec0*/  SHF.L.U32 R34, R37.reuse, 0x10, RZ ;  /* 0x0000001025227819 */ /* 0x040fe400000006ff */
[----:B------:R-:W-:Y:S02]  /*8ed0*/  LOP3.LUT R54, R54, 0xfefffff8, RZ, 0xc0, !PT ;  /* 0xfefffff836367812 */ /* 0x000fe400078ec0ff */
[----:B------:R-:W-:Y:S02]  /*8ee0*/  LOP3.LUT R35, R37, 0xffff0000, RZ, 0xc0, !PT ;  /* 0xffff000025237812 */ /* 0x000fe400078ec0ff */
[----:B-1----:R1:W-:Y:S01]  /*8ef0*/  SYNCS.ARRIVE.TRANS64.RED.A1T0 RZ, [R54+URZ], RZ ;  /* 0x000000ff36ff79a7 */ /* 0x0023e200081004ff */
[C---:B------:R-:W-:Y:S02]  /*8f00*/  SHF.L.U32 R36, R38.reuse, 0x10, RZ ;  /* 0x0000001026247819 */ /* 0x040fe400000006ff */
[----:B------:R-:W-:Y:S02]  /*8f10*/  LOP3.LUT R37, R38, 0xffff0000, RZ, 0xc0, !PT ;  /* 0xffff000026257812 */ /* 0x000fe400078ec0ff */
[----:B------:R-:W-:Y:S01]  /*8f20*/  SHF.L.U32 R38, R39, 0x10, RZ ;  /* 0x0000001027267819 */ /* 0x000fe200000006ff */
[C---:B------:R-:W-:Y:S01]  /*8f30*/  FMUL R4, R24.reuse, R4 ;  /* 0x0000000418047220 */ /* 0x040fe20000400000 */
[C---:B------:R-:W-:Y:S01]  /*8f40*/  FMUL R5, R24.reuse, R5 ;  /* 0x0000000518057220 */ /* 0x040fe20000400000 */
[C---:B------:R-:W-:Y:S01]  /*8f50*/  FMUL R6, R24.reuse, R6 ;  /* 0x0000000618067220 */ /* 0x040fe20000400000 */
[C---:B------:R-:W-:Y:S01]  /*8f60*/  FMUL R7, R24.reuse, R7 ;  /* 0x0000000718077220 */ /* 0x040fe20000400000 */
[C---:B------:R-:W-:Y:S01]  /*8f70*/  FFMA R4, R27.reuse, R20, R4 ;  /* 0x000000141b047223 */ /* 0x040fe20000000004 */
        /* <DEDUP_REMOVED lines=15> */
[C---:B------:R-:W-:Y:S01]  /*9070*/  FMUL R12, R24.reuse, R16 ;  /* 0x00000010180c7220 */ /* 0x040fe20000400000 */
[C---:B------:R-:W-:Y:S01]  /*9080*/  FFMA R0, R27.reuse, R32, R0 ;  /* 0x000000201b007223 */ /* 0x040fe20000000000 */
[C---:B------:R-:W-:Y:S01]  /*9090*/  FMUL R13, R24.reuse, R17 ;  /* 0x00000011180d7220 */ /* 0x040fe20000400000 */
[----:B------:R-:W-:Y:S01]  /*90a0*/  FFMA R2, R27, R33, R2 ;  /* 0x000000211b027223 */ /* 0x000fe20000000002 */
[----:B------:R-:W-:Y:S01]  /*90b0*/  F2FP.BF16.F32.PACK_AB R4, R5, R4 ;  /* 0x000000040504723e */ /* 0x000fe200000010ff */
[C---:B------:R-:W-:Y:S01]  /*90c0*/  FMUL R14, R24.reuse, R18 ;  /* 0x00000012180e7220 */ /* 0x040fe20000400000 */
[----:B------:R-:W-:Y:S01]  /*90d0*/  FFMA R3, R27, R34, R3 ;  /* 0x000000221b037223 */ /* 0x000fe20000000003 */
[----:B------:R-:W-:Y:S01]  /*90e0*/  LOP3.LUT R39, R39, 0xffff0000, RZ, 0xc0, !PT ;  /* 0xffff000027277812 */ /* 0x000fe200078ec0ff */
[----:B------:R-:W-:Y:S01]  /*90f0*/  FFMA R15, R27, R35, R15 ;  /* 0x000000231b0f7223 */ /* 0x000fe2000000000f */
[----:B------:R-:W-:Y:S01]  /*9100*/  F2FP.BF16.F32.PACK_AB R5, R7, R6 ;  /* 0x000000060705723e */ /* 0x000fe200000010ff */
[----:B------:R-:W-:Y:S01]  /*9110*/  FMUL R19, R24, R19 ;  /* 0x0000001318137220 */ /* 0x000fe20000400000 */
[----:B------:R-:W-:Y:S01]  /*9120*/  F2FP.BF16.F32.PACK_AB R6, R9, R8 ;  /* 0x000000080906723e */ /* 0x000fe200000010ff */
        /* <DEDUP_REMOVED lines=34> */
.L_x_152:
[----:B------:R-:W-:Y:S05]  /*9350*/  BSYNC.RECONVERGENT B0 ;  /* 0x0000000000007941 */ /* 0x000fea0003800200 */
.L_x_151:
[----:B------:R-:W-:Y:S01]  /*9360*/  BAR.SYNC.DEFER_BLOCKING 0x1, 0x80 ;  /* 0x0042000000007b1d */ /* 0x000fe20000010000 */
[----:B------:R-:W-:Y:S01]  /*9370*/  UISETP.NE.AND UP0, UPT, UR52, -0x4, UPT ;  /* 0xfffffffc3400788c */ /* 0x000fe2000bf05270 */
[----:B------:R-:W-:Y:S08]  /*9380*/  IADD3 R22, PT, PT, R22, 0x1, RZ ;  /* 0x0000000116167810 */ /* 0x000ff00007ffe0ff */
[----:B------:R-:W-:Y:S05]  /*9390*/  BRA.U !UP0, `(.L_x_153) ;  /* 0x0000000108287547 */ /* 0x000fea000b800000 */
[----:B------:R-:W-:Y:S01]  /*93a0*/  ISETP.NE.AND P0, PT, R62, RZ, PT ;  /* 0x000000ff3e00720c */ /* 0x000fe20003f05270 */
[----:B------:R-:W-:Y:S01]  /*93b0*/  IMAD.U32 R2, RZ, RZ, UR46 ;  /* 0x0000002eff027e24 */ /* 0x000fe2000f8e00ff */
[----:B------:R-:W-:Y:S01]  /*93c0*/  UIADD3 UR4, UPT, UPT, UR46, 0x1, URZ ;  /* 0x000000012e047890 */ /* 0x000fe2000fffe0ff */
[----:B------:R-:W-:Y:S03]  /*93d0*/  IMAD.U32 R0, RZ, RZ, UR47 ;  /* 0x0000002fff007e24 */ /* 0x000fe6000f8e00ff */
[----:B------:R-:W-:Y:S04]  /*93e0*/  UISETP.NE.AND UP0, UPT, UR4, 0x4, UPT ;  /* 0x000000040400788c */ /* 0x000fe8000bf05270 */
[----:B------:R-:W-:Y:S03]  /*93f0*/  USEL UR46, UR4, URZ, UP0 ;  /* 0x000000ff042e7287 */ /* 0x000fe60008000000 */
[----:B------:R-:W-:Y:S05]  /*9400*/  @P0 LEA R2, R2, UR43, 0x3 ;  /* 0x0000002b02020c11 */ /* 0x000fea000f8e18ff */
[----:B------:R-:W-:Y:S05]  /*9410*/  @P0 VIADD R2, R2, 0xf0 ;  /* 0x000000f002020836 */ /* 0x000fea0000000000 */
[----:B------:R-:W-:Y:S04]  /*9420*/  @P0 PRMT R0, R0, 0x654, R2 ;  /* 0x0000065400000816 */ /* 0x000fe80000000002 */
[----:B------:R2:W-:Y:S03]  /*9430*/  @P0 SYNCS.ARRIVE.TRANS64.RED.A1T0 RZ, [R0+URZ], RZ ;  /* 0x000000ff00ff09a7 */ /* 0x0005e600081004ff */
.L_x_153:
[----:B------:R-:W-:Y:S01]  /*9440*/  R2UR UR4, R52 ;  /* 0x00000000340472ca */ /* 0x000fe200000e0000 */
[----:B------:R-:W-:Y:S01]  /*9450*/  UISETP.NE.AND UP0, UPT, UR62, URZ, UPT ;  /* 0x000000ff3e00728c */ /* 0x000fe2000bf05270 */
[----:B------:R-:W-:Y:S01]  /*9460*/  ISETP.NE.AND P0, PT, R56, 0x2, PT ;  /* 0x000000023800780c */ /* 0x000fe20003f05270 */
[----:B------:R-:W-:Y:S01]  /*9470*/  UIADD3 UR20, UPT, UPT, UR38, UR63, URZ ;  /* 0x0000003f26147290 */ /* 0x000fe2000fffe0ff */
[----:B------:R-:W-:Y:S01]  /*9480*/  ISETP.NE.AND P1, PT, R22, 0x4, PT ;  /* 0x000000041600780c */ /* 0x000fe20003f25270 */
[----:B------:R-:W-:Y:S01]  /*9490*/  UIADD3 UR52, UPT, UPT, UR52, 0x4, URZ ;  /* 0x0000000434347890 */ /* 0x000fe2000fffe0ff */
[----:B------:R-:W-:Y:S01]  /*94a0*/  SEL R2, RZ, 0x1, P0 ;  /* 0x00000001ff027807 */ /* 0x000fe20000000000 */
[----:B------:R-:W-:Y:S01]  /*94b0*/  UMOV UR36, UR61 ;  /* 0x0000003d00247c82 */ /* 0x000fe20008000000 */
[----:B--2---:R-:W-:Y:S02]  /*94c0*/  SEL R0, RZ, 0x1, P1 ;  /* 0x00000001ff007807 */ /* 0x004fe40000800000 */
[----:B------:R-:W-:Y:S02]  /*94d0*/  LOP3.LUT R58, R58, R2, RZ, 0x3c, !PT ;  /* 0x000000023a3a7212 */ /* 0x000fe400078e3cff */
[----:B------:R-:W-:Y:S01]  /*94e0*/  LOP3.LUT R59, R59, R0, RZ, 0x3c, !PT ;  /* 0x000000003b3b7212 */ /* 0x000fe200078e3cff */
[----:B------:R-:W-:Y:S01]  /*94f0*/  UIADD3 UR28, UPT, UPT, UR37, UR4, URZ ;  /* 0x00000004251c7290 */ /* 0x000fe2000fffe0ff */
[----:B------:R-:W-:Y:S02]  /*9500*/  SEL R56, R56, RZ, P0 ;  /* 0x000000ff38387207 */ /* 0x000fe40000000000 */
[----:B------:R-:W-:Y:S01]  /*9510*/  SEL R22, R22, RZ, P1 ;  /* 0x000000ff16167207 */ /* 0x000fe20000800000 */
[----:B------:R-:W-:Y:S08]  /*9520*/  BRA.U UP0, `(.L_x_154) ;  /* 0xffffffcd00787547 */ /* 0x000ff0000b83ffff */
[----:B------:R-:W2:Y:S01]  /*9530*/  LDCU.64 UR4, c[0x0][0x888] ;  /* 0x00011100ff0477ac */ /* 0x000ea20008000a00 */
[----:B------:R-:W3:Y:S01]  /*9540*/  LDCU.64 UR6, c[0x0][0x890] ;  /* 0x00011200ff0677ac */ /* 0x000ee20008000a00 */
[----:B--2---:R-:W-:Y:S02]  /*9550*/  ISETP.NE.U32.AND P2, PT, RZ, UR4, PT ;  /* 0x00000004ff007c0c */ /* 0x004fe4000bf45070 */
[----:B---3--:R-:W-:Y:S02]  /*9560*/  ISETP.NE.U32.AND P1, PT, RZ, UR6, PT ;  /* 0x00000006ff007c0c */ /* 0x008fe4000bf25070 */
[----:B------:R-:W-:Y:S02]  /*9570*/  ISETP.NE.AND.EX P2, PT, RZ, UR5, PT, P2 ;  /* 0x00000005ff007c0c */ /* 0x000fe4000bf45320 */
[----:B------:R-:W-:-:S13]  /*9580*/  ISETP.NE.AND.EX P0, PT, RZ, UR7, PT, P1 ;  /* 0x00000007ff007c0c */ /* 0x000fda000bf05310 */
[----:B------:R-:W-:Y:S05]  /*9590*/  @P2 BRA P0, `(.L_x_155) ;  /* 0x00000000003c2947 */ /* 0x000fea0000000000 */
[----:B------:R-:W-:-:S13]  /*95a0*/  ISETP.NE.AND.EX P1, PT, RZ, UR7, PT, P1 ;  /* 0x00000007ff007c0c */ /* 0x000fda000bf25310 */
[----:B------:R-:W-:Y:S05]  /*95b0*/  @P1 BRA `(.L_x_156) ;  /* 0x00000000000c1947 */ /* 0x000fea0003800000 */
[----:B------:R-:W-:-:S13]  /*95c0*/  FSETP.NEU.AND P0, PT, R27, RZ, PT ;  /* 0x000000ff1b00720b */ /* 0x000fda0003f0d000 */
[----:B------:R-:W-:Y:S05]  /*95d0*/  @!P0 EXIT ;  /* 0x000000000000894d */ /* 0x000fea0003800000 */
[----:B------:R-:W-:Y:S05]  /*95e0*/  BRA `(.L_x_155) ;  /* 0x0000000000287947 */ /* 0x000fea0003800000 */
.L_x_156:
[----:B------:R-:W-:Y:S01]  /*95f0*/  ISETP.NE.AND P0, PT, R55, RZ, PT ;  /* 0x000000ff3700720c */ /* 0x000fe20003f05270 */
[----:B------:R-:W-:-:S12]  /*9600*/  BSSY.RECONVERGENT B0, `(.L_x_155) ;  /* 0x0000008000007945 */ /* 0x000fd80003800200 */
[----:B------:R-:W-:Y:S05]  /*9610*/  @P0 BRA `(.L_x_157) ;  /* 0x0000000000100947 */ /* 0x000fea0003800000 */
[----:B------:R-:W-:-:S04]  /*9620*/  ISETP.NE.U32.AND P0, PT, RZ, UR4, PT ;  /* 0x00000004ff007c0c */ /* 0x000fc8000bf05070 */
[----:B------:R-:W-:-:S13]  /*9630*/  ISETP.NE.AND.EX P0, PT, RZ, UR5, PT, P0 ;  /* 0x00000005ff007c0c */ /* 0x000fda000bf05300 */
[----:B------:R-:W-:Y:S05]  /*9640*/  @!P0 EXIT ;  /* 0x000000000000894d */ /* 0x000fea0003800000 */
[----:B------:R-:W-:Y:S05]  /*9650*/  BRA `(.L_x_158) ;  /* 0x0000000000087947 */ /* 0x000fea0003800000 */
.L_x_157:
[----:B------:R-:W-:-:S13]  /*9660*/  FSETP.NEU.AND P0, PT, R27, RZ, PT ;  /* 0x000000ff1b00720b */ /* 0x000fda0003f0d000 */
[----:B------:R-:W-:Y:S05]  /*9670*/  @!P0 EXIT ;  /* 0x000000000000894d */ /* 0x000fea0003800000 */
.L_x_158:
[----:B------:R-:W-:Y:S05]  /*9680*/  BSYNC.RECONVERGENT B0 ;  /* 0x0000000000007941 */ /* 0x000fea0003800200 */
.L_x_155:
[----:B------:R-:W-:Y:S01]  /*9690*/  ULEA UR6, UR46, UR43, 0x3 ;  /* 0x0000002b2e067291 */ /* 0x000fe2000f8e18ff */
[----:B------:R-:W-:-:S04]  /*96a0*/  DEPBAR.LE SB0, 0x0 ;  /* 0x000080000000791a */ /* 0x000fc80000000000 */
[----:B------:R-:W-:-:S04]  /*96b0*/  UIADD3 UR6, UPT, UPT, UR6, 0xf0, URZ ;  /* 0x000000f006067890 */ /* 0x000fc8000fffe0ff */
[----:B------:R-:W-:-:S09]  /*96c0*/  UPRMT UR6, UR47, 0x654, UR6 ;  /* 0x000006542f067896 */ /* 0x000fd20008000006 */
[----:B------:R-:W-:Y:S01]  /*96d0*/  SYNCS.ARRIVE.TRANS64.RED.A1T0 RZ, [UR6], RZ ;  /* 0x000000ffffff79a7 */ /* 0x000fe20008100406 */
[----:B------:R-:W-:Y:S05]  /*96e0*/  EXIT ;  /* 0x000000000000794d */ /* 0x000fea0003800000 */
.L_x_25:
[----:B--2---:R2:W3:Y:S02]  /*96f0*/  SYNCS.PHASECHK.TRANS64.TRYWAIT P0, [R0+URZ+0x190], R2 ;  /* 0x00019002000075a7 */ /* 0x0044e400080011ff */
[----:B---3--:R-:W-:Y:S05]  /*9700*/  @!P0 NANOSLEEP.SYNCS 0x989680 ;  /* 0x009896800000895d */ /* 0x008fea0003900000 */
[----:B------:R-:W3:Y:S02]  /*9710*/  @!P0 SYNCS.PHASECHK.TRANS64 P0, [R0+URZ+0x190], R2 ;  /* 0x00019002000085a7 */ /* 0x000ee400080010ff */
[----:B---3--:R-:W-:Y:S05]  /*9720*/  @!P0 BRA `(.L_x_25) ;  /* 0xfffffffc00f08947 */ /* 0x008fea000383ffff */
[----:B------:R-:W-:Y:S05]  /*9730*/  BRA `(.L_x_159) ;  /* 0xffffff8400b87947 */ /* 0x000fea000383ffff */
.L_x_28:
[----:B-1----:R-:W-:-:S07]  /*9740*/  MOV R0, UR33 ;  /* 0x0000002100007c02 */ /* 0x002fce0008000f00 */
.L_x_160:
[----:B-1----:R1:W2:Y:S02]  /*9750*/  SYNCS.PHASECHK.TRANS64.TRYWAIT P0, [R0+URZ+0x68], R3 ;  /* 0x00006803000075a7 */ /* 0x0022a400080011ff */
[----:B--2---:R-:W-:Y:S05]  /*9760*/  @!P0 NANOSLEEP.SYNCS 0x989680 ;  /* 0x009896800000895d */ /* 0x004fea0003900000 */
[----:B------:R-:W2:Y:S02]  /*9770*/  @!P0 SYNCS.PHASECHK.TRANS64 P0, [R0+URZ+0x68], R3 ;  /* 0x00006803000085a7 */ /* 0x000ea400080010ff */
[----:B--2---:R-:W-:Y:S05]  /*9780*/  @!P0 BRA `(.L_x_160) ;  /* 0xfffffffc00f08947 */ /* 0x004fea000383ffff */
[----:B------:R-:W-:Y:S05]  /*9790*/  BRA `(.L_x_27) ;  /* 0xffffff8800107947 */ /* 0x000fea000383ffff */
.L_x_35:
[----:B-1----:R-:W-:-:S07]  /*97a0*/  MOV R0, UR17 ;  /* 0x0000001100007c02 */ /* 0x002fce0008000f00 */
.L_x_161:
[----:B-1----:R1:W2:Y:S02]  /*97b0*/  SYNCS.PHASECHK.TRANS64.TRYWAIT P0, [R0+URZ+0x68], R3 ;  /* 0x00006803000075a7 */ /* 0x0022a400080011ff */
[----:B--2---:R-:W-:Y:S05]  /*97c0*/  @!P0 NANOSLEEP.SYNCS 0x989680 ;  /* 0x009896800000895d */ /* 0x004fea0003900000 */
[----:B------:R-:W2:Y:S02]  /*97d0*/  @!P0 SYNCS.PHASECHK.TRANS64 P0, [R0+URZ+0x68], R3 ;  /* 0x00006803000085a7 */ /* 0x000ea400080010ff */
[----:B--2---:R-:W-:Y:S05]  /*97e0*/  @!P0 BRA `(.L_x_161) ;  /* 0xfffffffc00f08947 */ /* 0x004fea000383ffff */
[----:B------:R-:W-:Y:S05]  /*97f0*/  BRA `(.L_x_34) ;  /* 0xffffff8800e07947 */ /* 0x000fea000383ffff */
.L_x_40:
[----:B-1----:R1:W2:Y:S02]  /*9800*/  SYNCS.PHASECHK.TRANS64.TRYWAIT P0, [R3+URZ+0x120], R0 ;  /* 0x00012000030075a7 */ /* 0x0022a400080011ff */
[----:B--2---:R-:W-:Y:S05]  /*9810*/  @!P0 NANOSLEEP.SYNCS 0x989680 ;  /* 0x009896800000895d */ /* 0x004fea0003900000 */
[----:B------:R-:W2:Y:S02]  /*9820*/  @!P0 SYNCS.PHASECHK.TRANS64 P0, [R3+URZ+0x120], R0 ;  /* 0x00012000030085a7 */ /* 0x000ea400080010ff */
[----:B--2---:R-:W-:Y:S05]  /*9830*/  @!P0 BRA `(.L_x_40) ;  /* 0xfffffffc00f08947 */ /* 0x004fea000383ffff */
[----:B------:R-:W-:Y:S05]  /*9840*/  BRA `(.L_x_162) ;  /* 0xffffff8c00987947 */ /* 0x000fea000383ffff */
.L_x_44:
[----:B------:R-:W-:-:S07]  /*9850*/  MOV R0, UR4 ;  /* 0x0000000400007c02 */ /* 0x000fce0008000f00 */
.L_x_163:
[----:B-1----:R1:W2:Y:S02]  /*9860*/  SYNCS.PHASECHK.TRANS64.TRYWAIT P0, [R0+URZ], R2 ;  /* 0x00000002000075a7 */ /* 0x0022a400080011ff */
[----:B--2---:R-:W-:Y:S05]  /*9870*/  @!P0 NANOSLEEP.SYNCS 0x989680 ;  /* 0x009896800000895d */ /* 0x004fea0003900000 */
[----:B------:R-:W2:Y:S02]  /*9880*/  @!P0 SYNCS.PHASECHK.TRANS64 P0, [R0+URZ], R2 ;  /* 0x00000002000085a7 */ /* 0x000ea400080010ff */
[----:B--2---:R-:W-:Y:S05]  /*9890*/  @!P0 BRA `(.L_x_163) ;  /* 0xfffffffc00f08947 */ /* 0x004fea000383ffff */
[----:B------:R-:W-:Y:S05]  /*98a0*/  BRA `(.L_x_164) ;  /* 0xffffff9400407947 */ /* 0x000fea000383ffff */
.L_x_45:
[----:B------:R-:W-:-:S07]  /*98b0*/  MOV R0, UR5 ;  /* 0x0000000500007c02 */ /* 0x000fce0008000f00 */
.L_x_165:
[----:B-1----:R1:W2:Y:S02]  /*98c0*/  SYNCS.PHASECHK.TRANS64.TRYWAIT P0, [R0+URZ], R3 ;  /* 0x00000003000075a7 */ /* 0x0022a400080011ff */
[----:B--2---:R-:W-:Y:S05]  /*98d0*/  @!P0 NANOSLEEP.SYNCS 0x989680 ;  /* 0x009896800000895d */ /* 0x004fea0003900000 */
[----:B------:R-:W2:Y:S02]  /*98e0*/  @!P0 SYNCS.PHASECHK.TRANS64 P0, [R0+URZ], R3 ;  /* 0x00000003000085a7 */ /* 0x000ea400080010ff */
[----:B--2---:R-:W-:Y:S05]  /*98f0*/  @!P0 BRA `(.L_x_165) ;  /* 0xfffffffc00f08947 */ /* 0x004fea000383ffff */
[----:B------:R-:W-:Y:S05]  /*9900*/  BRA `(.L_x_166) ;  /* 0xffffff94004c7947 */ /* 0x000fea000383ffff */
.L_x_46:
[----:B------:R-:W-:-:S07]  /*9910*/  MOV R0, UR5 ;  /* 0x0000000500007c02 */ /* 0x000fce0008000f00 */
.L_x_167:
[----:B-1----:R1:W2:Y:S02]  /*9920*/  SYNCS.PHASECHK.TRANS64.TRYWAIT P0, [R0+URZ], R3 ;  /* 0x00000003000075a7 */ /* 0x0022a400080011ff */
[----:B--2---:R-:W-:Y:S05]  /*9930*/  @!P0 NANOSLEEP.SYNCS 0x989680 ;  /* 0x009896800000895d */ /* 0x004fea0003900000 */
[----:B------:R-:W2:Y:S02]  /*9940*/  @!P0 SYNCS.PHASECHK.TRANS64 P0, [R0+URZ], R3 ;  /* 0x00000003000085a7 */ /* 0x000ea400080010ff */
[----:B--2---:R-:W-:Y:S05]  /*9950*/  @!P0 BRA `(.L_x_167) ;  /* 0xfffffffc00f08947 */ /* 0x004fea000383ffff */
[----:B------:R-:W-:Y:S05]  /*9960*/  BRA `(.L_x_168) ;  /* 0xffffff9400587947 */ /* 0x000fea000383ffff */
.L_x_47:
[----:B------:R-:W-:-:S07]  /*9970*/  MOV R0, UR5 ;  /* 0x0000000500007c02 */ /* 0x000fce0008000f00 */
.L_x_169:
[----:B-1----:R1:W2:Y:S02]  /*9980*/  SYNCS.PHASECHK.TRANS64.TRYWAIT P0, [R0+URZ], R3 ;  /* 0x00000003000075a7 */ /* 0x0022a400080011ff */
[----:B--2---:R-:W-:Y:S05]  /*9990*/  @!P0 NANOSLEEP.SYNCS 0x989680 ;  /* 0x009896800000895d */ /* 0x004fea0003900000 */
[----:B------:R-:W2:Y:S02]  /*99a0*/  @!P0 SYNCS.PHASECHK.TRANS64 P0, [R0+URZ], R3 ;  /* 0x00000003000085a7 */ /* 0x000ea400080010ff */
[----:B--2---:R-:W-:Y:S05]  /*99b0*/  @!P0 BRA `(.L_x_169) ;  /* 0xfffffffc00f08947 */ /* 0x004fea000383ffff */
[----:B------:R-:W-:Y:S05]  /*99c0*/  BRA `(.L_x_170) ;  /* 0xffffff9400647947 */ /* 0x000fea000383ffff */
.L_x_48:
[----:B------:R-:W-:-:S07]  /*99d0*/  MOV R0, UR5 ;  /* 0x0000000500007c02 */ /* 0x000fce0008000f00 */
.L_x_171:
[----:B-1----:R1:W2:Y:S02]  /*99e0*/  SYNCS.PHASECHK.TRANS64.TRYWAIT P0, [R0+URZ], R3 ;  /* 0x00000003000075a7 */ /* 0x0022a400080011ff */
[----:B--2---:R-:W-:Y:S05]  /*99f0*/  @!P0 NANOSLEEP.SYNCS 0x989680 ;  /* 0x009896800000895d */ /* 0x004fea0003900000 */
[----:B------:R-:W2:Y:S02]  /*9a00*/  @!P0 SYNCS.PHASECHK.TRANS64 P0, [R0+URZ], R3 ;  /* 0x00000003000085a7 */ /* 0x000ea400080010ff */
[----:B--2---:R-:W-:Y:S05]  /*9a10*/  @!P0 BRA `(.L_x_171) ;  /* 0xfffffffc00f08947 */ /* 0x004fea000383ffff */
[----:B------:R-:W-:Y:S05]  /*9a20*/  BRA `(.L_x_172) ;  /* 0xffffff9400707947 */ /* 0x000fea000383ffff */
.L_x_49:
[----:B------:R-:W-:-:S07]  /*9a30*/  MOV R0, UR5 ;  /* 0x0000000500007c02 */ /* 0x000fce0008000f00 */
.L_x_173:
[----:B-1----:R1:W2:Y:S02]  /*9a40*/  SYNCS.PHASECHK.TRANS64.TRYWAIT P0, [R0+URZ], R3 ;  /* 0x00000003000075a7 */ /* 0x0022a400080011ff */
[----:B--2---:R-:W-:Y:S05]  /*9a50*/  @!P0 NANOSLEEP.SYNCS 0x989680 ;  /* 0x009896800000895d */ /* 0x004fea0003900000 */
[----:B------:R-:W2:Y:S02]  /*9a60*/  @!P0 SYNCS.PHASECHK.TRANS64 P0, [R0+URZ], R3 ;  /* 0x00000003000085a7 */ /* 0x000ea400080010ff */
[----:B--2---:R-:W-:Y:S05]  /*9a70*/  @!P0 BRA `(.L_x_173) ;  /* 0xfffffffc00f08947 */ /* 0x004fea000383ffff */
[----:B------:R-:W-:Y:S05]  /*9a80*/  BRA `(.L_x_174) ;  /* 0xffffff94007c7947 */ /* 0x000fea000383ffff */
.L_x_50:
[----:B------:R-:W-:-:S07]  /*9a90*/  MOV R0, UR5 ;  /* 0x0000000500007c02 */ /* 0x000fce0008000f00 */
.L_x_175:
[----:B-1----:R1:W2:Y:S02]  /*9aa0*/  SYNCS.PHASECHK.TRANS64.TRYWAIT P0, [R0+URZ], R3 ;  /* 0x00000003000075a7 */ /* 0x0022a400080011ff */
[----:B--2---:R-:W-:Y:S05]  /*9ab0*/  @!P0 NANOSLEEP.SYNCS 0x989680 ;  /* 0x009896800000895d */ /* 0x004fea0003900000 */
[----:B------:R-:W2:Y:S02]  /*9ac0*/  @!P0 SYNCS.PHASECHK.TRANS64 P0, [R0+URZ], R3 ;  /* 0x00000003000085a7 */ /* 0x000ea400080010ff */
[----:B--2---:R-:W-:Y:S05]  /*9ad0*/  @!P0 BRA `(.L_x_175) ;  /* 0xfffffffc00f08947 */ /* 0x004fea000383ffff */
[----:B------:R-:W-:Y:S05]  /*9ae0*/  BRA `(.L_x_176) ;  /* 0xffffff9400887947 */ /* 0x000fea000383ffff */
.L_x_51:
[----:B------:R-:W-:-:S07]  /*9af0*/  MOV R0, UR5 ;  /* 0x0000000500007c02 */ /* 0x000fce0008000f00 */
.L_x_177:
[----:B-1----:R1:W2:Y:S02]  /*9b00*/  SYNCS.PHASECHK.TRANS64.TRYWAIT P0, [R0+URZ], R3 ;  /* 0x00000003000075a7 */ /* 0x0022a400080011ff */
[----:B--2---:R-:W-:Y:S05]  /*9b10*/  @!P0 NANOSLEEP.SYNCS 0x989680 ;  /* 0x009896800000895d */ /* 0x004fea0003900000 */
[----:B------:R-:W2:Y:S02]  /*9b20*/  @!P0 SYNCS.PHASECHK.TRANS64 P0, [R0+URZ], R3 ;  /* 0x00000003000085a7 */ /* 0x000ea400080010ff */
[----:B--2---:R-:W-:Y:S05]  /*9b30*/  @!P0 BRA `(.L_x_177) ;  /* 0xfffffffc00f08947 */ /* 0x004fea000383ffff */
[----:B------:R-:W-:Y:S05]  /*9b40*/  BRA `(.L_x_178) ;  /* 0xffffff9400947947 */ /* 0x000fea000383ffff */
.L_x_52:
[----:B------:R-:W-:-:S07]  /*9b50*/  MOV R0, UR5 ;  /* 0x0000000500007c02 */ /* 0x000fce0008000f00 */
.L_x_179:
[----:B-1----:R1:W2:Y:S02]  /*9b60*/  SYNCS.PHASECHK.TRANS64.TRYWAIT P0, [R0+URZ], R3 ;  /* 0x00000003000075a7 */ /* 0x0022a400080011ff */
[----:B--2---:R-:W-:Y:S05]  /*9b70*/  @!P0 NANOSLEEP.SYNCS 0x989680 ;  /* 0x009896800000895d */ /* 0x004fea0003900000 */
[----:B------:R-:W2:Y:S02]  /*9b80*/  @!P0 SYNCS.PHASECHK.TRANS64 P0, [R0+URZ], R3 ;  /* 0x00000003000085a7 */ /* 0x000ea400080010ff */
[----:B--2---:R-:W-:Y:S05]  /*9b90*/  @!P0 BRA `(.L_x_179) ;  /* 0xfffffffc00f08947 */ /* 0x004fea000383ffff */
[----:B------:R-:W-:Y:S05]  /*9ba0*/  BRA `(.L_x_180) ;  /* 0xffffff9400a07947 */ /* 0x000fea000383ffff */
.L_x_53:
[----:B------:R-:W-:-:S07]  /*9bb0*/  MOV R0, UR5 ;  /* 0x0000000500007c02 */ /* 0x000fce0008000f00 */
.L_x_181:
[----:B-1----:R1:W2:Y:S02]  /*9bc0*/  SYNCS.PHASECHK.TRANS64.TRYWAIT P0, [R0+URZ], R3 ;  /* 0x00000003000075a7 */ /* 0x0022a400080011ff */
[----:B--2---:R-:W-:Y:S05]  /*9bd0*/  @!P0 NANOSLEEP.SYNCS 0x989680 ;  /* 0x009896800000895d */ /* 0x004fea0003900000 */
[----:B------:R-:W2:Y:S02]  /*9be0*/  @!P0 SYNCS.PHASECHK.TRANS64 P0, [R0+URZ], R3 ;  /* 0x00000003000085a7 */ /* 0x000ea400080010ff */
[----:B--2---:R-:W-:Y:S05]  /*9bf0*/  @!P0 BRA `(.L_x_181) ;  /* 0xfffffffc00f08947 */ /* 0x004fea000383ffff */
[----:B------:R-:W-:Y:S05]  /*9c00*/  BRA `(.L_x_182) ;  /* 0xffffff9400ac7947 */ /* 0x000fea000383ffff */
.L_x_54:
[----:B------:R-:W-:-:S07]  /*9c10*/  MOV R0, UR5 ;  /* 0x0000000500007c02 */ /* 0x000fce0008000f00 */
.L_x_183:
[----:B-1----:R1:W2:Y:S02]  /*9c20*/  SYNCS.PHASECHK.TRANS64.TRYWAIT P0, [R0+URZ], R3 ;  /* 0x00000003000075a7 */ /* 0x0022a400080011ff */
[----:B--2---:R-:W-:Y:S05]  /*9c30*/  @!P0 NANOSLEEP.SYNCS 0x989680 ;  /* 0x009896800000895d */ /* 0x004fea0003900000 */
[----:B------:R-:W2:Y:S02]  /*9c40*/  @!P0 SYNCS.PHASECHK.TRANS64 P0, [R0+URZ], R3 ;  /* 0x00000003000085a7 */ /* 0x000ea400080010ff */
[----:B--2---:R-:W-:Y:S05]  /*9c50*/  @!P0 BRA `(.L_x_183) ;  /* 0xfffffffc00f08947 */ /* 0x004fea000383ffff */
[----:B------:R-:W-:Y:S05]  /*9c60*/  BRA `(.L_x_184) ;  /* 0xffffff9400b87947 */ /* 0x000fea000383ffff */
.L_x_55:
[----:B------:R-:W-:-:S07]  /*9c70*/  MOV R0, UR5 ;  /* 0x0000000500007c02 */ /* 0x000fce0008000f00 */
.L_x_185:
[----:B-1----:R1:W2:Y:S02]  /*9c80*/  SYNCS.PHASECHK.TRANS64.TRYWAIT P0, [R0+URZ], R3 ;  /* 0x00000003000075a7 */ /* 0x0022a400080011ff */
[----:B--2---:R-:W-:Y:S05]  /*9c90*/  @!P0 NANOSLEEP.SYNCS 0x989680 ;  /* 0x009896800000895d */ /* 0x004fea0003900000 */
[----:B------:R-:W2:Y:S02]  /*9ca0*/  @!P0 SYNCS.PHASECHK.TRANS64 P0, [R0+URZ], R3 ;  /* 0x00000003000085a7 */ /* 0x000ea400080010ff */
[----:B--2---:R-:W-:Y:S05]  /*9cb0*/  @!P0 BRA `(.L_x_185) ;  /* 0xfffffffc00f08947 */ /* 0x004fea000383ffff */
[----:B------:R-:W-:Y:S05]  /*9cc0*/  BRA `(.L_x_186) ;  /* 0xffffff9400c47947 */ /* 0x000fea000383ffff */
.L_x_58:
[----:B-1----:R1:W2:Y:S02]  /*9cd0*/  SYNCS.PHASECHK.TRANS64.TRYWAIT P0, [R2+URZ+0x180], R4 ;  /* 0x00018004020075a7 */ /* 0x0022a400080011ff */
[----:B--2---:R-:W-:Y:S05]  /*9ce0*/  @!P0 NANOSLEEP.SYNCS 0x989680 ;  /* 0x009896800000895d */ /* 0x004fea0003900000 */
[----:B------:R-:W2:Y:S02]  /*9cf0*/  @!P0 SYNCS.PHASECHK.TRANS64 P0, [R2+URZ+0x180], R4 ;  /* 0x00018004020085a7 */ /* 0x000ea400080010ff */
[----:B--2---:R-:W-:Y:S05]  /*9d00*/  @!P0 BRA `(.L_x_58) ;  /* 0xfffffffc00f08947 */ /* 0x004fea000383ffff */
[----:B------:R-:W-:Y:S05]  /*9d10*/  BRA `(.L_x_187) ;  /* 0xffffff9800207947 */ /* 0x000fea000383ffff */
.L_x_59:
[----:B------:R-:W-:-:S07]  /*9d20*/  MOV R2, UR4 ;  /* 0x0000000400027c02 */ /* 0x000fce0008000f00 */
.L_x_188:
[----:B-1----:R1:W2:Y:S02]  /*9d30*/  SYNCS.PHASECHK.TRANS64.TRYWAIT P0, [R2+URZ+0x130], R5 ;  /* 0x00013005020075a7 */ /* 0x0022a400080011ff */
[----:B--2---:R-:W-:Y:S05]  /*9d40*/  @!P0 NANOSLEEP.SYNCS 0x989680 ;  /* 0x009896800000895d */ /* 0x004fea0003900000 */
[----:B------:R-:W2:Y:S02]  /*9d50*/  @!P0 SYNCS.PHASECHK.TRANS64 P0, [R2+URZ+0x130], R5 ;  /* 0x00013005020085a7 */ /* 0x000ea400080010ff */
[----:B--2---:R-:W-:Y:S05]  /*9d60*/  @!P0 BRA `(.L_x_188) ;  /* 0xfffffffc00f08947 */ /* 0x004fea000383ffff */
[----:B------:R-:W-:Y:S05]  /*9d70*/  BRA `(.L_x_189) ;  /* 0xffffff9800307947 */ /* 0x000fea000383ffff */
.L_x_60:
[----:B-1----:R1:W2:Y:S02]  /*9d80*/  SYNCS.PHASECHK.TRANS64.TRYWAIT P1, [R2+URZ+0x120], R4 ;  /* 0x00012004020075a7 */ /* 0x0022a400080211ff */
[----:B--2---:R-:W-:Y:S05]  /*9d90*/  @!P1 NANOSLEEP.SYNCS 0x989680 ;  /* 0x009896800000995d */ /* 0x004fea0003900000 */
[----:B------:R-:W2:Y:S02]  /*9da0*/  @!P1 SYNCS.PHASECHK.TRANS64 P1, [R2+URZ+0x120], R4 ;  /* 0x00012004020095a7 */ /* 0x000ea400080210ff */
[----:B--2---:R-:W-:Y:S05]  /*9db0*/  @!P1 BRA `(.L_x_60) ;  /* 0xfffffffc00f09947 */ /* 0x004fea000383ffff */
[----:B------:R-:W-:Y:S05]  /*9dc0*/  BRA `(.L_x_190) ;  /* 0xffffff9800607947 */ /* 0x000fea000383ffff */
.L_x_63:
[----:B------:R-:W-:-:S07]  /*9dd0*/  MOV R0, UR4 ;  /* 0x0000000400007c02 */ /* 0x000fce0008000f00 */
.L_x_191:
[----:B-1----:R1:W2:Y:S02]  /*9de0*/  SYNCS.PHASECHK.TRANS64.TRYWAIT P0, [R0+URZ+0x130], R2 ;  /* 0x00013002000075a7 */ /* 0x0022a400080011ff */
[----:B--2---:R-:W-:Y:S05]  /*9df0*/  @!P0 NANOSLEEP.SYNCS 0x989680 ;  /* 0x009896800000895d */ /* 0x004fea0003900000 */
[----:B------:R-:W2:Y:S02]  /*9e00*/  @!P0 SYNCS.PHASECHK.TRANS64 P0, [R0+URZ+0x130], R2 ;  /* 0x00013002000085a7 */ /* 0x000ea400080010ff */
[----:B--2---:R-:W-:Y:S05]  /*9e10*/  @!P0 BRA `(.L_x_191) ;  /* 0xfffffffc00f08947 */ /* 0x004fea000383ffff */
[----:B------:R-:W-:Y:S05]  /*9e20*/  BRA `(.L_x_62) ;  /* 0xffffff9800b47947 */ /* 0x000fea000383ffff */
.L_x_72:
[----:B-1----:R-:W-:-:S04]  /*9e30*/  MOV R5, UR5 ;  /* 0x0000000500057c02 */ /* 0x002fc80008000f00 */
[----:B------:R1:W2:Y:S03]  /*9e40*/  SYNCS.PHASECHK.TRANS64.TRYWAIT P0, [R5+URZ+0x8], R6 ;  /* 0x00000806050075a7 */ /* 0x0002a600080011ff */
[----:B--2---:R-:W-:Y:S05]  /*9e50*/  @!P0 NANOSLEEP.SYNCS 0x989680 ;  /* 0x009896800000895d */ /* 0x004fea0003900000 */
[----:B------:R-:W2:Y:S02]  /*9e60*/  @!P0 SYNCS.PHASECHK.TRANS64 P0, [R5+URZ+0x8], R6 ;  /* 0x00000806050085a7 */ /* 0x000ea400080010ff */
[----:B--2---:R-:W-:Y:S05]  /*9e70*/  @!P0 BRA `(.L_x_72) ;  /* 0xfffffffc00ec8947 */ /* 0x004fea000383ffff */
[----:B------:R-:W-:Y:S05]  /*9e80*/  BRA `(.L_x_71) ;  /* 0xffffff9c00687947 */ /* 0x000fea000383ffff */
.L_x_74:
[----:B------:R-:W-:Y:S01]  /*9e90*/  BSSY B0, `(.L_x_192) ;  /* 0x0000006000007945 */ /* 0x000fe20003800000 */
[----:B------:R-:W-:-:S07]  /*9ea0*/  MOV R15, 0xffffffff ;  /* 0xffffffff000f7802 */ /* 0x000fce0000000f00 */
[----:B-1---5:R-:W-:Y:S05]  /*9eb0*/  WARPSYNC.COLLECTIVE R15, `(.L_x_193) ;  /* 0x000000000f0c7348 */ /* 0x022fea0003c00000 */
[----:B------:R-:W-:Y:S02]  /*9ec0*/  ELECT P6, UR79, PT ;  /* 0x00000000004f782f */ /* 0x000fe400038c0000 */
[----:B------:R-:W-:Y:S01]  /*9ed0*/  MOV R14, UR79 ;  /* 0x0000004f000e7c02 */ /* 0x000fe20008000f00 */
[----:B-1---5:R-:W-:Y:S10]  /*9ee0*/  ENDCOLLECTIVE ;  /* 0x000000000000791b */ /* 0x022ff40003800000 */
.L_x_193:
[----:B------:R-:W-:Y:S05]  /*9ef0*/  BSYNC B0 ;  /* 0x0000000000007941 */ /* 0x000fea0003800000 */
.L_x_192:
[----:B------:R-:W-:Y:S05]  /*9f00*/  BRA `(.L_x_194) ;  /* 0xffffff9c00987947 */ /* 0x000fea000383ffff */
.L_x_76:
[----:B-1----:R-:W-:-:S04]  /*9f10*/  MOV R0, UR5 ;  /* 0x0000000500007c02 */ /* 0x002fc80008000f00 */
[----:B------:R1:W2:Y:S03]  /*9f20*/  SYNCS.PHASECHK.TRANS64.TRYWAIT P0, [R0+URZ+0x8], R4 ;  /* 0x00000804000075a7 */ /* 0x0002a600080011ff */
[----:B--2---:R-:W-:Y:S05]  /*9f30*/  @!P0 NANOSLEEP.SYNCS 0x989680 ;  /* 0x009896800000895d */ /* 0x004fea0003900000 */
[----:B------:R-:W2:Y:S02]  /*9f40*/  @!P0 SYNCS.PHASECHK.TRANS64 P0, [R0+URZ+0x8], R4 ;  /* 0x00000804000085a7 */ /* 0x000ea400080010ff */
[----:B--2---:R-:W-:Y:S05]  /*9f50*/  @!P0 BRA `(.L_x_76) ;  /* 0xfffffffc00ec8947 */ /* 0x004fea000383ffff */
[----:B------:R-:W-:Y:S05]  /*9f60*/  BRA `(.L_x_75) ;  /* 0xffffff9c009c7947 */ /* 0x000fea000383ffff */
.L_x_77:
[----:B-1----:R1:W2:Y:S02]  /*9f70*/  SYNCS.PHASECHK.TRANS64.TRYWAIT P0, [R0+URZ+0x120], R4 ;  /* 0x00012004000075a7 */ /* 0x0022a400080011ff */
[----:B--2---:R-:W-:Y:S05]  /*9f80*/  @!P0 NANOSLEEP.SYNCS 0x989680 ;  /* 0x009896800000895d */ /* 0x004fea0003900000 */
[----:B------:R-:W2:Y:S02]  /*9f90*/  @!P0 SYNCS.PHASECHK.TRANS64 P0, [R0+URZ+0x120], R4 ;  /* 0x00012004000085a7 */ /* 0x000ea400080010ff */
[----:B--2---:R-:W-:Y:S05]  /*9fa0*/  @!P0 BRA `(.L_x_77) ;  /* 0xfffffffc00f08947 */ /* 0x004fea000383ffff */
[----:B------:R-:W-:Y:S05]  /*9fb0*/  BRA `(.L_x_195) ;  /* 0xffffffa000887947 */ /* 0x000fea000383ffff */
.L_x_79:
[----:B------:R-:W-:-:S07]  /*9fc0*/  MOV R0, UR31 ;  /* 0x0000001f00007c02 */ /* 0x000fce0008000f00 */
.L_x_196:
[----:B-1----:R1:W2:Y:S02]  /*9fd0*/  SYNCS.PHASECHK.TRANS64.TRYWAIT P0, [R0+URZ+0x160], R4 ;  /* 0x00016004000075a7 */ /* 0x0022a400080011ff */
[----:B--2---:R-:W-:Y:S05]  /*9fe0*/  @!P0 NANOSLEEP.SYNCS 0x989680 ;  /* 0x009896800000895d */ /* 0x004fea0003900000 */
[----:B------:R-:W2:Y:S02]  /*9ff0*/  @!P0 SYNCS.PHASECHK.TRANS64 P0, [R0+URZ+0x160], R4 ;  /* 0x00016004000085a7 */ /* 0x000ea400080010ff */
[----:B--2---:R-:W-:Y:S05]  /*a000*/  @!P0 BRA `(.L_x_196) ;  /* 0xfffffffc00f08947 */ /* 0x004fea000383ffff */
[----:B------:R-:W-:Y:S05]  /*a010*/  BRA `(.L_x_197) ;  /* 0xffffffa000d47947 */ /* 0x000fea000383ffff */
.L_x_82:
[----:B------:R-:W-:Y:S07]  /*a020*/  MOV R0, UR5 ;  /* 0x0000000500007c02 */ /* 0x000fee0008000f00 */
.L_x_198:
[----:B-1----:R1:W2:Y:S02]  /*a030*/  SYNCS.PHASECHK.TRANS64.TRYWAIT P0, [R0+URZ], R4 ;  /* 0x00000004000075a7 */ /* 0x0022a400080011ff */
[----:B--2---:R-:W-:Y:S05]  /*a040*/  @!P0 NANOSLEEP.SYNCS 0x989680 ;  /* 0x009896800000895d */ /* 0x004fea0003900000 */
[----:B------:R-:W2:Y:S02]  /*a050*/  @!P0 SYNCS.PHASECHK.TRANS64 P0, [R0+URZ], R4 ;  /* 0x00000004000085a7 */ /* 0x000ea400080010ff */
[----:B--2---:R-:W-:Y:S05]  /*a060*/  @!P0 BRA `(.L_x_198) ;  /* 0xfffffffc00f08947 */ /* 0x004fea000383ffff */
[----:B------:R-:W-:Y:S05]  /*a070*/  BRA `(.L_x_81) ;  /* 0xffffffa000e87947 */ /* 0x000fea000383ffff */
.L_x_86:
[----:B-1----:R-:W-:-:S07]  /*a080*/  MOV R0, UR4 ;  /* 0x0000000400007c02 */ /* 0x002fce0008000f00 */
.L_x_199:
[----:B-1----:R1:W2:Y:S02]  /*a090*/  SYNCS.PHASECHK.TRANS64.TRYWAIT P0, [R0+URZ], R2 ;  /* 0x00000002000075a7 */ /* 0x0022a400080011ff */
[----:B--2---:R-:W-:Y:S05]  /*a0a0*/  @!P0 NANOSLEEP.SYNCS 0x989680 ;  /* 0x009896800000895d */ /* 0x004fea0003900000 */
[----:B------:R-:W2:Y:S02]  /*a0b0*/  @!P0 SYNCS.PHASECHK.TRANS64 P0, [R0+URZ], R2 ;  /* 0x00000002000085a7 */ /* 0x000ea400080010ff */
[----:B--2---:R-:W-:Y:S05]  /*a0c0*/  @!P0 BRA `(.L_x_199) ;  /* 0xfffffffc00f08947 */ /* 0x004fea000383ffff */
[----:B------:R-:W-:Y:S05]  /*a0d0*/  BRA `(.L_x_200) ;  /* 0xffffffa400dc7947 */ /* 0x000fea000383ffff */
.L_x_87:
[----:B------:R-:W-:-:S07]  /*a0e0*/  MOV R0, UR5 ;  /* 0x0000000500007c02 */ /* 0x000fce0008000f00 */
.L_x_201:
[----:B-1----:R1:W2:Y:S02]  /*a0f0*/  SYNCS.PHASECHK.TRANS64.TRYWAIT P0, [R0+URZ], R3 ;  /* 0x00000003000075a7 */ /* 0x0022a400080011ff */
[----:B--2---:R-:W-:Y:S05]  /*a100*/  @!P0 NANOSLEEP.SYNCS 0x989680 ;  /* 0x009896800000895d */ /* 0x004fea0003900000 */
[----:B------:R-:W2:Y:S02]  /*a110*/  @!P0 SYNCS.PHASECHK.TRANS64 P0, [R0+URZ], R3 ;  /* 0x00000003000085a7 */ /* 0x000ea400080010ff */
[----:B--2---:R-:W-:Y:S05]  /*a120*/  @!P0 BRA `(.L_x_201) ;  /* 0xfffffffc00f08947 */ /* 0x004fea000383ffff */
[----:B------:R-:W-:Y:S05]  /*a130*/  BRA `(.L_x_202) ;  /* 0xffffffa400e87947 */ /* 0x000fea000383ffff */
.L_x_88:
[----:B------:R-:W-:-:S07]  /*a140*/  MOV R0, UR5 ;  /* 0x0000000500007c02 */ /* 0x000fce0008000f00 */
.L_x_203:
[----:B-1----:R1:W2:Y:S02]  /*a150*/  SYNCS.PHASECHK.TRANS64.TRYWAIT P0, [R0+URZ], R3 ;  /* 0x00000003000075a7 */ /* 0x0022a400080011ff */
[----:B--2---:R-:W-:Y:S05]  /*a160*/  @!P0 NANOSLEEP.SYNCS 0x989680 ;  /* 0x009896800000895d */ /* 0x004fea0003900000 */
[----:B------:R-:W2:Y:S02]  /*a170*/  @!P0 SYNCS.PHASECHK.TRANS64 P0, [R0+URZ], R3 ;  /* 0x00000003000085a7 */ /* 0x000ea400080010ff */
[----:B--2---:R-:W-:Y:S05]  /*a180*/  @!P0 BRA `(.L_x_203) ;  /* 0xfffffffc00f08947 */ /* 0x004fea000383ffff */
[----:B------:R-:W-:Y:S05]  /*a190*/  BRA `(.L_x_204) ;  /* 0xffffffa400f47947 */ /* 0x000fea000383ffff */
.L_x_91:
[----:B------:R-:W-:-:S07]  /*a1a0*/  MOV R0, UR26 ;  /* 0x0000001a00007c02 */ /* 0x000fce0008000f00 */
.L_x_205:
[----:B-1----:R1:W2:Y:S02]  /*a1b0*/  SYNCS.PHASECHK.TRANS64.TRYWAIT P1, [R0+URZ+0x1a0], R2 ;  /* 0x0001a002000075a7 */ /* 0x0022a400080211ff */
[----:B--2---:R-:W-:Y:S05]  /*a1c0*/  @!P1 NANOSLEEP.SYNCS 0x989680 ;  /* 0x009896800000995d */ /* 0x004fea0003900000 */
[----:B------:R-:W2:Y:S02]  /*a1d0*/  @!P1 SYNCS.PHASECHK.TRANS64 P1, [R0+URZ+0x1a0], R2 ;  /* 0x0001a002000095a7 */ /* 0x000ea400080210ff */
[----:B--2---:R-:W-:Y:S05]  /*a1e0*/  @!P1 BRA `(.L_x_205) ;  /* 0xfffffffc00f09947 */ /* 0x004fea000383ffff */
[----:B------:R-:W-:Y:S05]  /*a1f0*/  BRA `(.L_x_206) ;  /* 0xffffffa800407947 */ /* 0x000fea000383ffff */
.L_x_96:
[----:B--2---:R2:W3:Y:S02]  /*a200*/  SYNCS.PHASECHK.TRANS64.TRYWAIT P0, [R12+URZ+0x120], R0 ;  /* 0x000120000c0075a7 */ /* 0x0044e400080011ff */
[----:B---3--:R-:W-:Y:S05]  /*a210*/  @!P0 NANOSLEEP.SYNCS 0x989680 ;  /* 0x009896800000895d */ /* 0x008fea0003900000 */
[----:B------:R-:W3:Y:S02]  /*a220*/  @!P0 SYNCS.PHASECHK.TRANS64 P0, [R12+URZ+0x120], R0 ;  /* 0x000120000c0085a7 */ /* 0x000ee400080010ff */
[----:B---3--:R-:W-:Y:S05]  /*a230*/  @!P0 BRA `(.L_x_96) ;  /* 0xfffffffc00f08947 */ /* 0x008fea000383ffff */
[----:B------:R-:W-:Y:S05]  /*a240*/  BRA `(.L_x_207) ;  /* 0xffffffac00687947 */ /* 0x000fea000383ffff */
.L_x_99:
[----:B-1----:R-:W-:Y:S07]  /*a250*/  MOV R0, UR21 ;  /* 0x0000001500007c02 */ /* 0x002fee0008000f00 */
.L_x_208:
[----:B-1----:R1:W2:Y:S02]  /*a260*/  SYNCS.PHASECHK.TRANS64.TRYWAIT P2, [R0+URZ+0x118], R6 ;  /* 0x00011806000075a7 */ /* 0x0022a400080411ff */
[----:B--2---:R-:W-:Y:S05]  /*a270*/  @!P2 NANOSLEEP.SYNCS 0x989680 ;  /* 0x009896800000a95d */ /* 0x004fea0003900000 */
[----:B------:R-:W2:Y:S02]  /*a280*/  @!P2 SYNCS.PHASECHK.TRANS64 P2, [R0+URZ+0x118], R6 ;  /* 0x000118060000a5a7 */ /* 0x000ea400080410ff */
[----:B--2---:R-:W-:Y:S05]  /*a290*/  @!P2 BRA `(.L_x_208) ;  /* 0xfffffffc00f0a947 */ /* 0x004fea000383ffff */
[----:B------:R-:W-:Y:S05]  /*a2a0*/  BRA `(.L_x_98) ;  /* 0xffffffb000d07947 */ /* 0x000fea000383ffff */
.L_x_102:
[----:B------:R-:W-:Y:S07]  /*a2b0*/  MOV R0, UR21 ;  /* 0x0000001500007c02 */ /* 0x000fee0008000f00 */
.L_x_209:
[----:B-1----:R1:W2:Y:S02]  /*a2c0*/  SYNCS.PHASECHK.TRANS64.TRYWAIT P0, [R0+URZ+0xf0], R9 ;  /* 0x0000f009000075a7 */ /* 0x0022a400080011ff */
[----:B--2---:R-:W-:Y:S05]  /*a2d0*/  @!P0 NANOSLEEP.SYNCS 0x989680 ;  /* 0x009896800000895d */ /* 0x004fea0003900000 */
[----:B------:R-:W2:Y:S02]  /*a2e0*/  @!P0 SYNCS.PHASECHK.TRANS64 P0, [R0+URZ+0xf0], R9 ;  /* 0x0000f009000085a7 */ /* 0x000ea400080010ff */
[----:B--2---:R-:W-:Y:S05]  /*a2f0*/  @!P0 BRA `(.L_x_209) ;  /* 0xfffffffc00f08947 */ /* 0x004fea000383ffff */
[----:B------:R-:W-:Y:S05]  /*a300*/  BRA `(.L_x_210) ;  /* 0xffffffb4002c7947 */ /* 0x000fea000383ffff */
.L_x_103:
[----:B------:R-:W-:Y:S07]  /*a310*/  MOV R0, UR21 ;  /* 0x0000001500007c02 */ /* 0x000fee0008000f00 */
.L_x_211:
[----:B-1----:R1:W2:Y:S02]  /*a320*/  SYNCS.PHASECHK.TRANS64.TRYWAIT P0, [R0+URZ+0xf8], R9 ;  /* 0x0000f809000075a7 */ /* 0x0022a400080011ff */
[----:B--2---:R-:W-:Y:S05]  /*a330*/  @!P0 NANOSLEEP.SYNCS 0x989680 ;  /* 0x009896800000895d */ /* 0x004fea0003900000 */
[----:B------:R-:W2:Y:S02]  /*a340*/  @!P0 SYNCS.PHASECHK.TRANS64 P0, [R0+URZ+0xf8], R9 ;  /* 0x0000f809000085a7 */ /* 0x000ea400080010ff */
[----:B--2---:R-:W-:Y:S05]  /*a350*/  @!P0 BRA `(.L_x_211) ;  /* 0xfffffffc00f08947 */ /* 0x004fea000383ffff */
[----:B------:R-:W-:Y:S05]  /*a360*/  BRA `(.L_x_212) ;  /* 0xffffffb400887947 */ /* 0x000fea000383ffff */
.L_x_104:
[----:B------:R-:W-:Y:S07]  /*a370*/  MOV R0, UR21 ;  /* 0x0000001500007c02 */ /* 0x000fee0008000f00 */
.L_x_213:
[----:B-1----:R1:W2:Y:S02]  /*a380*/  SYNCS.PHASECHK.TRANS64.TRYWAIT P0, [R0+URZ+0x100], R9 ;  /* 0x00010009000075a7 */ /* 0x0022a400080011ff */
[----:B--2---:R-:W-:Y:S05]  /*a390*/  @!P0 NANOSLEEP.SYNCS 0x989680 ;  /* 0x009896800000895d */ /* 0x004fea0003900000 */
[----:B------:R-:W2:Y:S02]  /*a3a0*/  @!P0 SYNCS.PHASECHK.TRANS64 P0, [R0+URZ+0x100], R9 ;  /* 0x00010009000085a7 */ /* 0x000ea400080010ff */
[----:B--2---:R-:W-:Y:S05]  /*a3b0*/  @!P0 BRA `(.L_x_213) ;  /* 0xfffffffc00f08947 */ /* 0x004fea000383ffff */
[----:B------:R-:W-:Y:S05]  /*a3c0*/  BRA `(.L_x_214) ;  /* 0xffffffb400e47947 */ /* 0x000fea000383ffff */
.L_x_105:
[----:B------:R-:W-:Y:S07]  /*a3d0*/  MOV R0, UR21 ;  /* 0x0000001500007c02 */ /* 0x000fee0008000f00 */
.L_x_215:
[----:B-1----:R1:W2:Y:S02]  /*a3e0*/  SYNCS.PHASECHK.TRANS64.TRYWAIT P0, [R0+URZ+0x108], R9 ;  /* 0x00010809000075a7 */ /* 0x0022a400080011ff */
[----:B--2---:R-:W-:Y:S05]  /*a3f0*/  @!P0 NANOSLEEP.SYNCS 0x989680 ;  /* 0x009896800000895d */ /* 0x004fea0003900000 */
[----:B------:R-:W2:Y:S02]  /*a400*/  @!P0 SYNCS.PHASECHK.TRANS64 P0, [R0+URZ+0x108], R9 ;  /* 0x00010809000085a7 */ /* 0x000ea400080010ff */
[----:B--2---:R-:W-:Y:S05]  /*a410*/  @!P0 BRA `(.L_x_215) ;  /* 0xfffffffc00f08947 */ /* 0x004fea000383ffff */
[----:B------:R-:W-:Y:S05]  /*a420*/  BRA `(.L_x_216) ;  /* 0xffffffb800407947 */ /* 0x000fea000383ffff */
.L_x_107:
[----:B------:R-:W-:-:S07]  /*a430*/  MOV R0, UR21 ;  /* 0x0000001500007c02 */ /* 0x000fce0008000f00 */
.L_x_217:
[----:B-1----:R1:W3:Y:S02]  /*a440*/  SYNCS.PHASECHK.TRANS64.TRYWAIT P0, [R0+URZ+0xf0], R2 ;  /* 0x0000f002000075a7 */ /* 0x0022e400080011ff */
[----:B---3--:R-:W-:Y:S05]  /*a450*/  @!P0 NANOSLEEP.SYNCS 0x989680 ;  /* 0x009896800000895d */ /* 0x008fea0003900000 */
[----:B------:R-:W3:Y:S02]  /*a460*/  @!P0 SYNCS.PHASECHK.TRANS64 P0, [R0+URZ+0xf0], R2 ;  /* 0x0000f002000085a7 */ /* 0x000ee400080010ff */
[----:B---3--:R-:W-:Y:S05]  /*a470*/  @!P0 BRA `(.L_x_217) ;  /* 0xfffffffc00f08947 */ /* 0x008fea000383ffff */
[----:B------:R-:W-:Y:S05]  /*a480*/  BRA `(.L_x_218) ;  /* 0xffffffb800cc7947 */ /* 0x000fea000383ffff */
.L_x_108:
[----:B-1----:R-:W-:-:S07]  /*a490*/  MOV R0, UR21 ;  /* 0x0000001500007c02 */ /* 0x002fce0008000f00 */
.L_x_219:
[----:B-1----:R1:W3:Y:S02]  /*a4a0*/  SYNCS.PHASECHK.TRANS64.TRYWAIT P0, [R0+URZ+0xf8], R2 ;  /* 0x0000f802000075a7 */ /* 0x0022e400080011ff */
[----:B---3--:R-:W-:Y:S05]  /*a4b0*/  @!P0 NANOSLEEP.SYNCS 0x989680 ;  /* 0x009896800000895d */ /* 0x008fea0003900000 */
[----:B------:R-:W3:Y:S02]  /*a4c0*/  @!P0 SYNCS.PHASECHK.TRANS64 P0, [R0+URZ+0xf8], R2 ;  /* 0x0000f802000085a7 */ /* 0x000ee400080010ff */
[----:B---3--:R-:W-:Y:S05]  /*a4d0*/  @!P0 BRA `(.L_x_219) ;  /* 0xfffffffc00f08947 */ /* 0x008fea000383ffff */
[----:B------:R-:W-:Y:S05]  /*a4e0*/  BRA `(.L_x_220) ;  /* 0xffffffb800bc7947 */ /* 0x000fea000383ffff */
.L_x_109:
[----:B-1----:R-:W-:-:S07]  /*a4f0*/  MOV R0, UR21 ;  /* 0x0000001500007c02 */ /* 0x002fce0008000f00 */
.L_x_221:
[----:B-1----:R1:W3:Y:S02]  /*a500*/  SYNCS.PHASECHK.TRANS64.TRYWAIT P0, [R0+URZ+0x100], R2 ;  /* 0x00010002000075a7 */ /* 0x0022e400080011ff */
[----:B---3--:R-:W-:Y:S05]  /*a510*/  @!P0 NANOSLEEP.SYNCS 0x989680 ;  /* 0x009896800000895d */ /* 0x008fea0003900000 */
[----:B------:R-:W3:Y:S02]  /*a520*/  @!P0 SYNCS.PHASECHK.TRANS64 P0, [R0+URZ+0x100], R2 ;  /* 0x00010002000085a7 */ /* 0x000ee400080010ff */
[----:B---3--:R-:W-:Y:S05]  /*a530*/  @!P0 BRA `(.L_x_221) ;  /* 0xfffffffc00f08947 */ /* 0x008fea000383ffff */
[----:B------:R-:W-:Y:S05]  /*a540*/  BRA `(.L_x_222) ;  /* 0xffffffb800ac7947 */ /* 0x000fea000383ffff */
.L_x_111:
[----:B--2---:R2:W3:Y:S02]  /*a550*/  SYNCS.PHASECHK.TRANS64.TRYWAIT P0, [R3+URZ+0x120], R0 ;  /* 0x00012000030075a7 */ /* 0x0044e400080011ff */
[----:B---3--:R-:W-:Y:S05]  /*a560*/  @!P0 NANOSLEEP.SYNCS 0x989680 ;  /* 0x009896800000895d */ /* 0x008fea0003900000 */
[----:B------:R-:W3:Y:S02]  /*a570*/  @!P0 SYNCS.PHASECHK.TRANS64 P0, [R3+URZ+0x120], R0 ;  /* 0x00012000030085a7 */ /* 0x000ee400080010ff */
[----:B---3--:R-:W-:Y:S05]  /*a580*/  @!P0 BRA `(.L_x_111) ;  /* 0xfffffffc00f08947 */ /* 0x008fea000383ffff */
[----:B------:R-:W-:Y:S05]  /*a590*/  BRA `(.L_x_223) ;  /* 0xffffffbc00707947 */ /* 0x000fea000383ffff */
.L_x_122:
[----:B-1----:R-:W-:Y:S04]  /*a5a0*/  MOV R2, UR43 ;  /* 0x0000002b00027c02 */ /* 0x002fe80008000f00 */
[----:B------:R1:W2:Y:S03]  /*a5b0*/  SYNCS.PHASECHK.TRANS64.TRYWAIT P0, [R2+URZ+0xd0], R3 ;  /* 0x0000d003020075a7 */ /* 0x0002a600080011ff */
[----:B--2---:R-:W-:Y:S05]  /*a5c0*/  @!P0 NANOSLEEP.SYNCS 0x989680 ;  /* 0x009896800000895d */ /* 0x004fea0003900000 */
[----:B------:R-:W2:Y:S02]  /*a5d0*/  @!P0 SYNCS.PHASECHK.TRANS64 P0, [R2+URZ+0xd0], R3 ;  /* 0x0000d003020085a7 */ /* 0x000ea400080010ff */
[----:B--2---:R-:W-:Y:S05]  /*a5e0*/  @!P0 BRA `(.L_x_122) ;  /* 0xfffffffc00ec8947 */ /* 0x004fea000383ffff */
[----:B------:R-:W-:Y:S05]  /*a5f0*/  BRA `(.L_x_121) ;  /* 0xffffffc800c07947 */ /* 0x000fea000383ffff */
.L_x_124:
[----:B-1----:R1:W3:Y:S02]  /*a600*/  SYNCS.PHASECHK.TRANS64.TRYWAIT P1, [R54+URZ+0x140], R0 ;  /* 0x00014000360075a7 */ /* 0x0022e400080211ff */
[----:B---3--:R-:W-:Y:S05]  /*a610*/  @!P1 NANOSLEEP.SYNCS 0x989680 ;  /* 0x009896800000995d */ /* 0x008fea0003900000 */
[----:B------:R-:W3:Y:S02]  /*a620*/  @!P1 SYNCS.PHASECHK.TRANS64 P1, [R54+URZ+0x140], R0 ;  /* 0x00014000360095a7 */ /* 0x000ee400080210ff */
[----:B---3--:R-:W-:Y:S05]  /*a630*/  @!P1 BRA `(.L_x_124) ;  /* 0xfffffffc00f09947 */ /* 0x008fea000383ffff */
[----:B------:R-:W-:Y:S05]  /*a640*/  BRA `(.L_x_123) ;  /* 0xffffffc800e07947 */ /* 0x000fea000383ffff */
.L_x_133:
[----:B--2---:R2:W3:Y:S02]  /*a650*/  SYNCS.PHASECHK.TRANS64.TRYWAIT P0, [R2+URZ+0xd0], R0 ;  /* 0x0000d000020075a7 */ /* 0x0044e400080011ff */
[----:B---3--:R-:W-:Y:S05]  /*a660*/  @!P0 NANOSLEEP.SYNCS 0x989680 ;  /* 0x009896800000895d */ /* 0x008fea0003900000 */
[----:B------:R-:W3:Y:S02]  /*a670*/  @!P0 SYNCS.PHASECHK.TRANS64 P0, [R2+URZ+0xd0], R0 ;  /* 0x0000d000020085a7 */ /* 0x000ee400080010ff */
[----:B---3--:R-:W-:Y:S05]  /*a680*/  @!P0 BRA `(.L_x_133) ;  /* 0xfffffffc00f08947 */ /* 0x008fea000383ffff */
[----:B------:R-:W-:Y:S05]  /*a690*/  BRA `(.L_x_132) ;  /* 0xffffffd000f07947 */ /* 0x000fea000383ffff */
.L_x_141:
[----:B--2---:R2:W3:Y:S02]  /*a6a0*/  SYNCS.PHASECHK.TRANS64.TRYWAIT P0, [R2+URZ+0xd0], R4 ;  /* 0x0000d004020075a7 */ /* 0x0044e400080011ff */
[----:B---3--:R-:W-:Y:S05]  /*a6b0*/  @!P0 NANOSLEEP.SYNCS 0x989680 ;  /* 0x009896800000895d */ /* 0x008fea0003900000 */
[----:B------:R-:W3:Y:S02]  /*a6c0*/  @!P0 SYNCS.PHASECHK.TRANS64 P0, [R2+URZ+0xd0], R4 ;  /* 0x0000d004020085a7 */ /* 0x000ee400080010ff */
[----:B---3--:R-:W-:Y:S05]  /*a6d0*/  @!P0 BRA `(.L_x_141) ;  /* 0xfffffffc00f08947 */ /* 0x008fea000383ffff */
[----:B------:R-:W-:Y:S05]  /*a6e0*/  BRA `(.L_x_140) ;  /* 0xffffffdc00107947 */ /* 0x000fea000383ffff */
.L_x_149:
[----:B--2---:R2:W3:Y:S02]  /*a6f0*/  SYNCS.PHASECHK.TRANS64.TRYWAIT P0, [R3+URZ+0xd0], R0 ;  /* 0x0000d000030075a7 */ /* 0x0044e400080011ff */
[----:B---3--:R-:W-:Y:S05]  /*a700*/  @!P0 NANOSLEEP.SYNCS 0x989680 ;  /* 0x009896800000895d */ /* 0x008fea0003900000 */
[----:B------:R-:W3:Y:S02]  /*a710*/  @!P0 SYNCS.PHASECHK.TRANS64 P0, [R3+URZ+0xd0], R0 ;  /* 0x0000d000030085a7 */ /* 0x000ee400080010ff */
[----:B---3--:R-:W-:Y:S05]  /*a720*/  @!P0 BRA `(.L_x_149) ;  /* 0xfffffffc00f08947 */ /* 0x008fea000383ffff */
[----:B------:R-:W-:Y:S05]  /*a730*/  BRA `(.L_x_148) ;  /* 0xffffffe400307947 */ /* 0x000fea000383ffff */
        .weak           $__internal_0_$__cuda_sm10x_tcgen05_guardrail_trap_col_being_dealloced_not_returned_by_alloc
        .type           $__internal_0_$__cuda_sm10x_tcgen05_guardrail_trap_col_being_dealloced_not_returned_by_alloc,@function
        .size           $__internal_0_$__cuda_sm10x_tcgen05_guardrail_trap_col_being_dealloced_not_returned_by_alloc,($__internal_1_$__cuda_sm10x_tcgen05_guardrail_trap_phase_invalid_during_alloc - $__internal_0_$__cuda_sm10x_tcgen05_guardrail_trap_col_being_dealloced_not_returned_by_alloc)
$__internal_0_$__cuda_sm10x_tcgen05_guardrail_trap_col_being_dealloced_not_returned_by_alloc:
[----:B------:R-:W-:Y:S05]  /*a740*/  BPT.TRAP 0x1 ;  /* 0x000000040000795c */ /* 0x000fea0000300000 */
[----:B------:R-:W-:-:S04]  /*a750*/  HFMA2 R3, -RZ, RZ, 0, 0 ;  /* 0x00000000ff037431 */ /* 0x000fc800000001ff */
[----:B------:R-:W-:Y:S05]  /*a760*/  RET.REL.NODEC R2 `(_ZN7cutlass13device_kernelINS_4gemm6kernel13GemmUniversalIN4cute5tupleIJiiiiEEENS1_10collective13CollectiveMmaINS1_35MainloopSm100TmaUmmaWarpSpecializedILi13ELi2ELi4ENS5_IJNS4_1CILi4EEESB_NSA_ILi1EEEEEEEENS5_IJNSA_ILi128EEESF_NSA_ILi64EEEEEENS_10bfloat16_tENS5_IJlSC_lEEESI_SJ_NS4_8TiledMMAINS4_8MMA_AtomIJNS4_26SM100_MMA_F16BF16_2x1SM_SSISI_SI_fLi128ELi128ELNS4_4UMMA5MajorE0ELSO_0ELNSN_7ScaleInE0ELSP_0EEEEEENS4_6LayoutINS5_IJSC_SC_SC_EEENS5_IJNSA_ILi0EEESU_SU_EEEEENS5_IJNS4_10UnderscoreESX_SX_EEEEENS4_28SM100_TMA_2SM_LOAD_MULTICASTENS4_14ComposedLayoutINS4_7SwizzleILi3ELi4ELi3EEENS4_18smem_ptr_flag_bitsILi16EEENSS_INS5_IJNSA_ILi8EEESG_EEENS5_IJSG_SC_EEEEEEEvNS4_8identityES10_S1A_vS1B_EENS_8epilogue10collective18CollectiveEpilogueINS1D_23Sm100TmaWarpSpecializedILi4ELi2ELi16ELb1ELb0EEEJNS5_IJSG_SF_SG_EEENS5_IJNSS_ISG_SC_EENSS_INS5_IJNSA_ILi16EEENSA_ILi2EEEEEENS5_IJSC_SG_EEEEEEEESI_SJ_SI_SJ_NS1D_6fusion15FusionCallbacksIS1H_NS1Q_17LinearCombinationISI_fSI_fLNS_15FloatRoundStyleE2EEES1I_S1P_JEEENS4_5SM1004TMEM4LOAD26SM100_TMEM_LOAD_32dp32b16xENS4_13SM90_TMA_LOADENS11_INS12_ILi1ELi4ELi3EEES15_NSS_INS5_IJS16_S1K_EEENS5_IJS1K_SC_EEEEEEENS4_39AutoVectorizingCopyWithAssumedAlignmentILi128EEENS4_14SM90_TMA_STOREES25_S27_S27_EEEvvEEEEvNT_6ParamsE) ;  /* 0xffffff5802247950 */ /* 0x000fea0003c3ffff */
        .weak           $__internal_1_$__cuda_sm10x_tcgen05_guardrail_trap_phase_invalid_during_alloc
        .type           $__internal_1_$__cuda_sm10x_tcgen05_guardrail_trap_phase_invalid_during_alloc,@function
        .size           $__internal_1_$__cuda_sm10x_tcgen05_guardrail_trap_phase_invalid_during_alloc,($__internal_2_$__cuda_sm10x_tcgen05_guardrail_trap_unallocated_columns_being_dealloced - $__internal_1_$__cuda_sm10x_tcgen05_guardrail_trap_phase_invalid_during_alloc)
$__internal_1_$__cuda_sm10x_tcgen05_guardrail_trap_phase_invalid_during_alloc:
[----:B------:R-:W-:Y:S05]  /*a770*/  BPT.TRAP 0x1 ;  /* 0x000000040000795c */ /* 0x000fea0000300000 */
[----:B------:R-:W-:-:S04]  /*a780*/  MOV R5, 0x0 ;  /* 0x0000000000057802 */ /* 0x000fc80000000f00 */
[----:B------:R-:W-:Y:S05]  /*a790*/  RET.REL.NODEC R4 `(_ZN7cutlass13device_kernelINS_4gemm6kernel13GemmUniversalIN4cute5tupleIJiiiiEEENS1_10collective13CollectiveMmaINS1_35MainloopSm100TmaUmmaWarpSpecializedILi13ELi2ELi4ENS5_IJNS4_1CILi4EEESB_NSA_ILi1EEEEEEEENS5_IJNSA_ILi128EEESF_NSA_ILi64EEEEEENS_10bfloat16_tENS5_IJlSC_lEEESI_SJ_NS4_8TiledMMAINS4_8MMA_AtomIJNS4_26SM100_MMA_F16BF16_2x1SM_SSISI_SI_fLi128ELi128ELNS4_4UMMA5MajorE0ELSO_0ELNSN_7ScaleInE0ELSP_0EEEEEENS4_6LayoutINS5_IJSC_SC_SC_EEENS5_IJNSA_ILi0EEESU_SU_EEEEENS5_IJNS4_10UnderscoreESX_SX_EEEEENS4_28SM100_TMA_2SM_LOAD_MULTICASTENS4_14ComposedLayoutINS4_7SwizzleILi3ELi4ELi3EEENS4_18smem_ptr_flag_bitsILi16EEENSS_INS5_IJNSA_ILi8EEESG_EEENS5_IJSG_SC_EEEEEEEvNS4_8identityES10_S1A_vS1B_EENS_8epilogue10collective18CollectiveEpilogueINS1D_23Sm100TmaWarpSpecializedILi4ELi2ELi16ELb1ELb0EEEJNS5_IJSG_SF_SG_EEENS5_IJNSS_ISG_SC_EENSS_INS5_IJNSA_ILi16EEENSA_ILi2EEEEEENS5_IJSC_SG_EEEEEEEESI_SJ_SI_SJ_NS1D_6fusion15FusionCallbacksIS1H_NS1Q_17LinearCombinationISI_fSI_fLNS_15FloatRoundStyleE2EEES1I_S1P_JEEENS4_5SM1004TMEM4LOAD26SM100_TMEM_LOAD_32dp32b16xENS4_13SM90_TMA_LOADENS11_INS12_ILi1ELi4ELi3EEES15_NSS_INS5_IJS16_S1K_EEENS5_IJS1K_SC_EEEEEEENS4_39AutoVectorizingCopyWithAssumedAlignmentILi128EEENS4_14SM90_TMA_STOREES25_S27_S27_EEEvvEEEEvNT_6ParamsE) ;  /* 0xffffff5804187950 */ /* 0x000fea0003c3ffff */
        .weak           $__internal_2_$__cuda_sm10x_tcgen05_guardrail_trap_unallocated_columns_being_dealloced
        .type           $__internal_2_$__cuda_sm10x_tcgen05_guardrail_trap_unallocated_columns_being_dealloced,@function
        .size           $__internal_2_$__cuda_sm10x_tcgen05_guardrail_trap_unallocated_columns_being_dealloced,(.L_x_225 - $__internal_2_$__cuda_sm10x_tcgen05_guardrail_trap_unallocated_columns_being_dealloced)
$__internal_2_$__cuda_sm10x_tcgen05_guardrail_trap_unallocated_columns_being_dealloced:
[----:B------:R-:W-:Y:S05]  /*a7a0*/  BPT.TRAP 0x1 ;  /* 0x000000040000795c */ /* 0x000fea0000300000 */
[----:B------:R-:W-:-:S04]  /*a7b0*/  HFMA2 R3, -RZ, RZ, 0, 0 ;  /* 0x00000000ff037431 */ /* 0x000fc800000001ff */
[----:B------:R-:W-:Y:S05]  /*a7c0*/  RET.REL.NODEC R2 `(_ZN7cutlass13device_kernelINS_4gemm6kernel13GemmUniversalIN4cute5tupleIJiiiiEEENS1_10collective13CollectiveMmaINS1_35MainloopSm100TmaUmmaWarpSpecializedILi13ELi2ELi4ENS5_IJNS4_1CILi4EEESB_NSA_ILi1EEEEEEEENS5_IJNSA_ILi128EEESF_NSA_ILi64EEEEEENS_10bfloat16_tENS5_IJlSC_lEEESI_SJ_NS4_8TiledMMAINS4_8MMA_AtomIJNS4_26SM100_MMA_F16BF16_2x1SM_SSISI_SI_fLi128ELi128ELNS4_4UMMA5MajorE0ELSO_0ELNSN_7ScaleInE0ELSP_0EEEEEENS4_6LayoutINS5_IJSC_SC_SC_EEENS5_IJNSA_ILi0EEESU_SU_EEEEENS5_IJNS4_10UnderscoreESX_SX_EEEEENS4_28SM100_TMA_2SM_LOAD_MULTICASTENS4_14ComposedLayoutINS4_7SwizzleILi3ELi4ELi3EEENS4_18smem_ptr_flag_bitsILi16EEENSS_INS5_IJNSA_ILi8EEESG_EEENS5_IJSG_SC_EEEEEEEvNS4_8identityES10_S1A_vS1B_EENS_8epilogue10collective18CollectiveEpilogueINS1D_23Sm100TmaWarpSpecializedILi4ELi2ELi16ELb1ELb0EEEJNS5_IJSG_SF_SG_EEENS5_IJNSS_ISG_SC_EENSS_INS5_IJNSA_ILi16EEENSA_ILi2EEEEEENS5_IJSC_SG_EEEEEEEESI_SJ_SI_SJ_NS1D_6fusion15FusionCallbacksIS1H_NS1Q_17LinearCombinationISI_fSI_fLNS_15FloatRoundStyleE2EEES1I_S1P_JEEENS4_5SM1004TMEM4LOAD26SM100_TMEM_LOAD_32dp32b16xENS4_13SM90_TMA_LOADENS11_INS12_ILi1ELi4ELi3EEES15_NSS_INS5_IJS16_S1K_EEENS5_IJS1K_SC_EEEEEEENS4_39AutoVectorizingCopyWithAssumedAlignmentILi128EEENS4_14SM90_TMA_STOREES25_S27_S27_EEEvvEEEEvNT_6ParamsE) ;  /* 0xffffff58020c7950 */ /* 0x000fea0003c3ffff */
.L_x_224:
[----:B------:R-:W-:-:S00]  /*a7d0*/  BRA `(.L_x_224) ;  /* 0xfffffffc00fc7947 */ /* 0x000fc0000383ffff */
[----:B------:R-:W-:-:S00]  /*a7e0*/  NOP ;  /* 0x0000000000007918 */ /* 0x000fc00000000000 */
        /* <DEDUP_REMOVED lines=9> */
.L_x_225:


//--------------------- .nv.global.init           --------------------------
	.section	.nv.global.init,"aw",@progbits
.nv.global.init:
	.type		$str$27,@object
	.size		$str$27,($str$28 - $str$27)
$str$27:
        /*0000*/ 	.byte	0x28, 0x61, 0x64, 0x64, 0x72, 0x65, 0x73, 0x73, 0x20, 0x26, 0x20, 0x6d, 0x61, 0x73, 0x6b, 0x29
        /*0010*/ 	.byte	0x20, 0x3d, 0x3d, 0x20, 0x30, 0x00
	.type		$str$28,@object
	.size		$str$28,($str$26 - $str$28)
$str$28:
        /*0016*/ 	.byte	0x2f, 0x74, 0x6d, 0x70, 0x2f, 0x63, 0x75, 0x74, 0x6c, 0x61, 0x73, 0x73, 0x5f, 0x73, 0x77, 0x65
        /*0026*/ 	.byte	0x65, 0x70, 0x5f, 0x73, 0x72, 0x63, 0x2f, 0x69, 0x6e, 0x63, 0x6c, 0x75, 0x64, 0x65, 0x2f, 0x63
        /*0036*/ 	.byte	0x75, 0x74, 0x65, 0x2f, 0x70, 0x6f, 0x69, 0x6e, 0x74, 0x65, 0x72, 0x5f, 0x66, 0x6c, 0x61, 0x67
        /*0046*/ 	.byte	0x67, 0x65, 0x64, 0x2e, 0x68, 0x70, 0x70, 0x00
	.type		$str$26,@object
	.size		$str$26,($str$25 - $str$26)
$str$26:
        /*004e*/ 	.byte	0x2f, 0x74, 0x6d, 0x70, 0x2f, 0x63, 0x75, 0x74, 0x6c, 0x61, 0x73, 0x73, 0x5f, 0x73, 0x77, 0x65
        /*005e*/ 	.byte	0x65, 0x70, 0x5f, 0x73, 0x72, 0x63, 0x2f, 0x69, 0x6e, 0x63, 0x6c, 0x75, 0x64, 0x65, 0x2f, 0x63
        /*006e*/ 	.byte	0x75, 0x74, 0x65, 0x2f, 0x61, 0x74, 0x6f, 0x6d, 0x2f, 0x63, 0x6f, 0x70, 0x79, 0x5f, 0x74, 0x72
        /*007e*/ 	.byte	0x61, 0x69, 0x74, 0x73, 0x5f, 0x73, 0x6d, 0x31, 0x30, 0x30, 0x2e, 0x68, 0x70, 0x70, 0x00
	.type		$str$25,@object
	.size		$str$25,(__unnamed_1 - $str$25)
$str$25:
        /*008d*/ 	.byte	0x28, 0x28, 0x75, 0x69, 0x6e, 0x74, 0x33, 0x32, 0x5f, 0x74, 0x28, 0x74, 0x68, 0x72, 0x65, 0x61
        /*009d*/ 	.byte	0x64, 0x49, 0x64, 0x78, 0x2e, 0x78, 0x29, 0x20, 0x2f, 0x20, 0x33, 0x32, 0x29, 0x20, 0x25, 0x20
        /*00ad*/ 	.byte	0x34, 0x29, 0x20, 0x3d, 0x3d, 0x20, 0x28, 0x28, 0x28, 0x74, 0x6d, 0x65, 0x6d, 0x5f, 0x61, 0x64
        /*00bd*/ 	.byte	0x64, 0x72, 0x20, 0x3e, 0x3e, 0x20, 0x31, 0x36, 0x29, 0x20, 0x2f, 0x20, 0x33, 0x32, 0x29, 0x20
        /*00cd*/ 	.byte	0x25, 0x20, 0x34, 0x29, 0x00
	.type		__unnamed_1,@object
	.size		__unnamed_1,(__unnamed_2 - __unnamed_1)
__unnamed_1:
        /*00d2*/ 	.byte	0x61, 0x75, 0x74, 0x6f, 0x20, 0x63, 0x75, 0x74, 0x65, 0x3a, 0x3a, 0x61, 0x73, 0x5f, 0x70, 0x6f
        /* <DEDUP_REMOVED lines=24> */
        /*0262*/ 	.byte	0x43, 0x3c, 0x32, 0x30, 0x34, 0x38, 0x3e, 0x3e, 0x3e, 0x3e, 0x5d, 0x00
	.type		__unnamed_2,@object
	.size		__unnamed_2,(.L_2 - __unnamed_2)
__unnamed_2:
        /* <DEDUP_REMOVED lines=40> */
        /*04ee*/ 	.byte	0x3a, 0x3a, 0x43, 0x3c, 0x30, 0x3e, 0x3e, 0x3e, 0x3e, 0x5d, 0x00
.L_2:


//--------------------- .nv.shared._ZN7cutlass13device_kernelINS_4gemm6kernel13GemmUniversalIN4cute5tupleIJiiiiEEENS1_10collective13CollectiveMmaINS1_35MainloopSm100TmaUmmaWarpSpecializedILi13ELi2ELi4ENS5_IJNS4_1CILi4EEESB_NSA_ILi1EEEEEEEENS5_IJNSA_ILi128EEESF_NSA_ILi64EEEEEENS_10bfloat16_tENS5_IJlSC_lEEESI_SJ_NS4_8TiledMMAINS4_8MMA_AtomIJNS4_26SM100_MMA_F16BF16_2x1SM_SSISI_SI_fLi128ELi128ELNS4_4UMMA5MajorE0ELSO_0ELNSN_7ScaleInE0ELSP_0EEEEEENS4_6LayoutINS5_IJSC_SC_SC_EEENS5_IJNSA_ILi0EEESU_SU_EEEEENS5_IJNS4_10UnderscoreESX_SX_EEEEENS4_28SM100_TMA_2SM_LOAD_MULTICASTENS4_14ComposedLayoutINS4_7SwizzleILi3ELi4ELi3EEENS4_18smem_ptr_flag_bitsILi16EEENSS_INS5_IJNSA_ILi8EEESG_EEENS5_IJSG_SC_EEEEEEEvNS4_8identityES10_S1A_vS1B_EENS_8epilogue10collective18CollectiveEpilogueINS1D_23Sm100TmaWarpSpecializedILi4ELi2ELi16ELb1ELb0EEEJNS5_IJSG_SF_SG_EEENS5_IJNSS_ISG_SC_EENSS_INS5_IJNSA_ILi16EEENSA_ILi2EEEEEENS5_IJSC_SG_EEEEEEEESI_SJ_SI_SJ_NS1D_6fusion15FusionCallbacksIS1H_NS1Q_17LinearCombinationISI_fSI_fLNS_15FloatRoundStyleE2EEES1I_S1P_JEEENS4_5SM1004TMEM4LOAD26SM100_TMEM_LOAD_32dp32b16xENS4_13SM90_TMA_LOADENS11_INS12_ILi1ELi4ELi3EEES15_NSS_INS5_IJS16_S1K_EEENS5_IJS1K_SC_EEEEEEENS4_39AutoVectorizingCopyWithAssumedAlignmentILi128EEENS4_14SM90_TMA_STOREES25_S27_S27_EEEvvEEEEvNT_6ParamsE --------------------------
	.section	.nv.shared._ZN7cutlass13device_kernelINS_4gemm6kernel13GemmUniversalIN4cute5tupleIJiiiiEEENS1_10collective13CollectiveMmaINS1_35MainloopSm100TmaUmmaWarpSpecializedILi13ELi2ELi4ENS5_IJNS4_1CILi4EEESB_NSA_ILi1EEEEEEEENS5_IJNSA_ILi128EEESF_NSA_ILi64EEEEEENS_10bfloat16_tENS5_IJlSC_lEEESI_SJ_NS4_8TiledMMAINS4_8MMA_AtomIJNS4_26SM100_MMA_F16BF16_2x1SM_SSISI_SI_fLi128ELi128ELNS4_4UMMA5MajorE0ELSO_0ELNSN_7ScaleInE0ELSP_0EEEEEENS4_6LayoutINS5_IJSC_SC_SC_EEENS5_IJNSA_ILi0EEESU_SU_EEEEENS5_IJNS4_10UnderscoreESX_SX_EEEEENS4_28SM100_TMA_2SM_LOAD_MULTICASTENS4_14ComposedLayoutINS4_7SwizzleILi3ELi4ELi3EEENS4_18smem_ptr_flag_bitsILi16EEENSS_INS5_IJNSA_ILi8EEESG_EEENS5_IJSG_SC_EEEEEEEvNS4_8identityES10_S1A_vS1B_EENS_8epilogue10collective18CollectiveEpilogueINS1D_23Sm100TmaWarpSpecializedILi4ELi2ELi16ELb1ELb0EEEJNS5_IJSG_SF_SG_EEENS5_IJNSS_ISG_SC_EENSS_INS5_IJNSA_ILi16EEENSA_ILi2EEEEEENS5_IJSC_SG_EEEEEEEESI_SJ_SI_SJ_NS1D_6fusion15FusionCallbacksIS1H_NS1Q_17LinearCombinationISI_fSI_fLNS_15FloatRoundStyleE2EEES1I_S1P_JEEENS4_5SM1004TMEM4LOAD26SM100_TMEM_LOAD_32dp32b16xENS4_13SM90_TMA_LOADENS11_INS12_ILi1ELi4ELi3EEES15_NSS_INS5_IJS16_S1K_EEENS5_IJS1K_SC_EEEEEEENS4_39AutoVectorizingCopyWithAssumedAlignmentILi128EEENS4_14SM90_TMA_STOREES25_S27_S27_EEEvvEEEEvNT_6ParamsE,"aw",@nobits
	.sectionflags	@""
	.align	16
	.zero		1024


//--------------------- .nv.shared.reserved.0     --------------------------
	.section	.nv.shared.reserved.0,"aw",@nobits
	.weak		__nv_reservedSMEM_offset_0_alias
	.size		__nv_reservedSMEM_offset_0_alias, 0, 64
	.other		__nv_reservedSMEM_offset_0_alias,@"STO_CUDA_RESERVED_SHARED STV_DEFAULT"
__nv_reservedSMEM_offset_0_alias:
	.zero		0
.nv.shared.reserved.0:
	.zero		64
	.weak		__nv_reservedSMEM_tcgen05_partition
	.type		__nv_reservedSMEM_tcgen05_partition,@object
	.size		__nv_reservedSMEM_tcgen05_partition,(.L_0 - __nv_reservedSMEM_tcgen05_partition)
__nv_reservedSMEM_tcgen05_partition:
	.zero		32
.L_0:


//--------------------- .nv.global                --------------------------
	.section	.nv.global,"aw",@nobits
.nv.global:
	.type		_ZN40_INTERNAL_29b0617e_4_k_cu_9dff728e_356954cute1_E,@object
	.size		_ZN40_INTERNAL_29b0617e_4_k_cu_9dff728e_356954cute1_E,(_ZN40_INTERNAL_29b0617e_4_k_cu_9dff728e_356954cuda3std3__45__cpo6cbeginE - _ZN40_INTERNAL_29b0617e_4_k_cu_9dff728e_356954cute1_E)
_ZN40_INTERNAL_29b0617e_4_k_cu_9dff728e_356954cute1_E:
	.zero		1
	.type		_ZN40_INTERNAL_29b0617e_4_k_cu_9dff728e_356954cuda3std3__45__cpo6cbeginE,@object
	.size		_ZN40_INTERNAL_29b0617e_4_k_cu_9dff728e_356954cuda3std3__45__cpo6cbeginE,(_ZN40_INTERNAL_29b0617e_4_k_cu_9dff728e_356954cuda3std3__48in_placeE - _ZN40_INTERNAL_29b0617e_4_k_cu_9dff728e_356954cuda3std3__45__cpo6cbeginE)
_ZN40_INTERNAL_29b0617e_4_k_cu_9dff728e_356954cuda3std3__45__cpo6cbeginE:
	.zero		1
	.type		_ZN40_INTERNAL_29b0617e_4_k_cu_9dff728e_356954cuda3std3__48in_placeE,@object
	.size		_ZN40_INTERNAL_29b0617e_4_k_cu_9dff728e_356954cuda3std3__48in_placeE,(_ZN40_INTERNAL_29b0617e_4_k_cu_9dff728e_356954cuda3std6ranges3__45__cpo9iter_moveE - _ZN40_INTERNAL_29b0617e_4_k_cu_9dff728e_356954cuda3std3__48in_placeE)
_ZN40_INTERNAL_29b0617e_4_k_cu_9dff728e_356954cuda3std3__48in_placeE:
	.zero		1
	.type		_ZN40_INTERNAL_29b0617e_4_k_cu_9dff728e_356954cuda3std6ranges3__45__cpo9iter_moveE,@object
	.size		_ZN40_INTERNAL_29b0617e_4_k_cu_9dff728e_356954cuda3std6ranges3__45__cpo9iter_moveE,(_ZN40_INTERNAL_29b0617e_4_k_cu_9dff728e_356954cuda3std3__45__cpo5beginE - _ZN40_INTERNAL_29b0617e_4_k_cu_9dff728e_356954cuda3std6ranges3__45__cpo9iter_moveE)
_ZN40_INTERNAL_29b0617e_4_k_cu_9dff728e_356954cuda3std6ranges3__45__cpo9iter_moveE:
	.zero		1
	.type		_ZN40_INTERNAL_29b0617e_4_k_cu_9dff728e_356954cuda3std3__45__cpo5beginE,@object
	.size		_ZN40_INTERNAL_29b0617e_4_k_cu_9dff728e_356954cuda3std3__45__cpo5beginE,(_ZN40_INTERNAL_29b0617e_4_k_cu_9dff728e_356954cuda3std3__442_GLOBAL__N__29b0617e_4_k_cu_9dff728e_356956ignoreE - _ZN40_INTERNAL_29b0617e_4_k_cu_9dff728e_356954cuda3std3__45__cpo5beginE)
_ZN40_INTERNAL_29b0617e_4_k_cu_9dff728e_356954cuda3std3__45__cpo5beginE:
	.zero		1
	.type		_ZN40_INTERNAL_29b0617e_4_k_cu_9dff728e_356954cuda3std3__442_GLOBAL__N__29b0617e_4_k_cu_9dff728e_356956ignoreE,@object
	.size		_ZN40_INTERNAL_29b0617e_4_k_cu_9dff728e_356954cuda3std3__442_GLOBAL__N__29b0617e_4_k_cu_9dff728e_356956ignoreE,(_ZN40_INTERNAL_29b0617e_4_k_cu_9dff728e_356954cute7productE - _ZN40_INTERNAL_29b0617e_4_k_cu_9dff728e_356954cuda3std3__442_GLOBAL__N__29b0617e_4_k_cu_9dff728e_356956ignoreE)
_ZN40_INTERNAL_29b0617e_4_k_cu_9dff728e_356954cuda3std3__442_GLOBAL__N__29b0617e_4_k_cu_9dff728e_356956ignoreE:
	.zero		1
	.type		_ZN40_INTERNAL_29b0617e_4_k_cu_9dff728e_356954cute7productE,@object
	.size		_ZN40_INTERNAL_29b0617e_4_k_cu_9dff728e_356954cute7productE,(_ZN40_INTERNAL_29b0617e_4_k_cu_9dff728e_356954cuda3std3__45__cpo3endE - _ZN40_INTERNAL_29b0617e_4_k_cu_9dff728e_356954cute7productE)
_ZN40_INTERNAL_29b0617e_4_k_cu_9dff728e_356954cute7productE:
	.zero		1
	.type		_ZN40_INTERNAL_29b0617e_4_k_cu_9dff728e_356954cuda3std3__45__cpo3endE,@object
	.size		_ZN40_INTERNAL_29b0617e_4_k_cu_9dff728e_356954cuda3std3__45__cpo3endE,(_ZN40_INTERNAL_29b0617e_4_k_cu_9dff728e_356954cuda3std3__419piecewise_constructE - _ZN40_INTERNAL_29b0617e_4_k_cu_9dff728e_356954cuda3std3__45__cpo3endE)
_ZN40_INTERNAL_29b0617e_4_k_cu_9dff728e_356954cuda3std3__45__cpo3endE:
	.zero		1
	.type		_ZN40_INTERNAL_29b0617e_4_k_cu_9dff728e_356954cuda3std3__419piecewise_constructE,@object
	.size		_ZN40_INTERNAL_29b0617e_4_k_cu_9dff728e_356954cuda3std3__419piecewise_constructE,(_ZN40_INTERNAL_29b0617e_4_k_cu_9dff728e_356954cuda3std3__45__cpo4cendE - _ZN40_INTERNAL_29b0617e_4_k_cu_9dff728e_356954cuda3std3__419piecewise_constructE)
_ZN40_INTERNAL_29b0617e_4_k_cu_9dff728e_356954cuda3std3__419piecewise_constructE:
	.zero		1
	.type		_ZN40_INTERNAL_29b0617e_4_k_cu_9dff728e_356954cuda3std3__45__cpo4cendE,@object
	.size		_ZN40_INTERNAL_29b0617e_4_k_cu_9dff728e_356954cuda3std3__45__cpo4cendE,(_ZN40_INTERNAL_29b0617e_4_k_cu_9dff728e_356954cuda3std6ranges3__45__cpo4swapE - _ZN40_INTERNAL_29b0617e_4_k_cu_9dff728e_356954cuda3std3__45__cpo4cendE)
_ZN40_INTERNAL_29b0617e_4_k_cu_9dff728e_356954cuda3std3__45__cpo4cendE:
	.zero		1
	.type		_ZN40_INTERNAL_29b0617e_4_k_cu_9dff728e_356954cuda3std6ranges3__45__cpo4swapE,@object
	.size		_ZN40_INTERNAL_29b0617e_4_k_cu_9dff728e_356954cuda3std6ranges3__45__cpo4swapE,(.L_10 - _ZN40_INTERNAL_29b0617e_4_k_cu_9dff728e_356954cuda3std6ranges3__45__cpo4swapE)
_ZN40_INTERNAL_29b0617e_4_k_cu_9dff728e_356954cuda3std6ranges3__45__cpo4swapE:
	.zero		1
.L_10:


//--------------------- .nv.constant0._ZN7cutlass13device_kernelINS_4gemm6kernel13GemmUniversalIN4cute5tupleIJiiiiEEENS1_10collective13CollectiveMmaINS1_35MainloopSm100TmaUmmaWarpSpecializedILi13ELi2ELi4ENS5_IJNS4_1CILi4EEESB_NSA_ILi1EEEEEEEENS5_IJNSA_ILi128EEESF_NSA_ILi64EEEEEENS_10bfloat16_tENS5_IJlSC_lEEESI_SJ_NS4_8TiledMMAINS4_8MMA_AtomIJNS4_26SM100_MMA_F16BF16_2x1SM_SSISI_SI_fLi128ELi128ELNS4_4UMMA5MajorE0ELSO_0ELNSN_7ScaleInE0ELSP_0EEEEEENS4_6LayoutINS5_IJSC_SC_SC_EEENS5_IJNSA_ILi0EEESU_SU_EEEEENS5_IJNS4_10UnderscoreESX_SX_EEEEENS4_28SM100_TMA_2SM_LOAD_MULTICASTENS4_14ComposedLayoutINS4_7SwizzleILi3ELi4ELi3EEENS4_18smem_ptr_flag_bitsILi16EEENSS_INS5_IJNSA_ILi8EEESG_EEENS5_IJSG_SC_EEEEEEEvNS4_8identityES10_S1A_vS1B_EENS_8epilogue10collective18CollectiveEpilogueINS1D_23Sm100TmaWarpSpecializedILi4ELi2ELi16ELb1ELb0EEEJNS5_IJSG_SF_SG_EEENS5_IJNSS_ISG_SC_EENSS_INS5_IJNSA_ILi16EEENSA_ILi2EEEEEENS5_IJSC_SG_EEEEEEEESI_SJ_SI_SJ_NS1D_6fusion15FusionCallbacksIS1H_NS1Q_17LinearCombinationISI_fSI_fLNS_15FloatRoundStyleE2EEES1I_S1P_JEEENS4_5SM1004TMEM4LOAD26SM100_TMEM_LOAD_32dp32b16xENS4_13SM90_TMA_LOADENS11_INS12_ILi1ELi4ELi3EEES15_NSS_INS5_IJS16_S1K_EEENS5_IJS1K_SC_EEEEEEENS4_39AutoVectorizingCopyWithAssumedAlignmentILi128EEENS4_14SM90_TMA_STOREES25_S27_S27_EEEvvEEEEvNT_6ParamsE --------------------------
	.section	.nv.constant0._ZN7cutlass13device_kernelINS_4gemm6kernel13GemmUniversalIN4cute5tupleIJiiiiEEENS1_10collective13CollectiveMmaINS1_35MainloopSm100TmaUmmaWarpSpecializedILi13ELi2ELi4ENS5_IJNS4_1CILi4EEESB_NSA_ILi1EEEEEEEENS5_IJNSA_ILi128EEESF_NSA_ILi64EEEEEENS_10bfloat16_tENS5_IJlSC_lEEESI_SJ_NS4_8TiledMMAINS4_8MMA_AtomIJNS4_26SM100_MMA_F16BF16_2x1SM_SSISI_SI_fLi128ELi128ELNS4_4UMMA5MajorE0ELSO_0ELNSN_7ScaleInE0ELSP_0EEEEEENS4_6LayoutINS5_IJSC_SC_SC_EEENS5_IJNSA_ILi0EEESU_SU_EEEEENS5_IJNS4_10UnderscoreESX_SX_EEEEENS4_28SM100_TMA_2SM_LOAD_MULTICASTENS4_14ComposedLayoutINS4_7SwizzleILi3ELi4ELi3EEENS4_18smem_ptr_flag_bitsILi16EEENSS_INS5_IJNSA_ILi8EEESG_EEENS5_IJSG_SC_EEEEEEEvNS4_8identityES10_S1A_vS1B_EENS_8epilogue10collective18CollectiveEpilogueINS1D_23Sm100TmaWarpSpecializedILi4ELi2ELi16ELb1ELb0EEEJNS5_IJSG_SF_SG_EEENS5_IJNSS_ISG_SC_EENSS_INS5_IJNSA_ILi16EEENSA_ILi2EEEEEENS5_IJSC_SG_EEEEEEEESI_SJ_SI_SJ_NS1D_6fusion15FusionCallbacksIS1H_NS1Q_17LinearCombinationISI_fSI_fLNS_15FloatRoundStyleE2EEES1I_S1P_JEEENS4_5SM1004TMEM4LOAD26SM100_TMEM_LOAD_32dp32b16xENS4_13SM90_TMA_LOADENS11_INS12_ILi1ELi4ELi3EEES15_NSS_INS5_IJS16_S1K_EEENS5_IJS1K_SC_EEEEEEENS4_39AutoVectorizingCopyWithAssumedAlignmentILi128EEENS4_14SM90_TMA_STOREES25_S27_S27_EEEvvEEEEvNT_6ParamsE,"a",@progbits
	.sectionflags	@""
	.align	4
.nv.constant0._ZN7cutlass13device_kernelINS_4gemm6kernel13GemmUniversalIN4cute5tupleIJiiiiEEENS1_10collective13CollectiveMmaINS1_35MainloopSm100TmaUmmaWarpSpecializedILi13ELi2ELi4ENS5_IJNS4_1CILi4EEESB_NSA_ILi1EEEEEEEENS5_IJNSA_ILi128EEESF_NSA_ILi64EEEEEENS_10bfloat16_tENS5_IJlSC_lEEESI_SJ_NS4_8TiledMMAINS4_8MMA_AtomIJNS4_26SM100_MMA_F16BF16_2x1SM_SSISI_SI_fLi128ELi128ELNS4_4UMMA5MajorE0ELSO_0ELNSN_7ScaleInE0ELSP_0EEEEEENS4_6LayoutINS5_IJSC_SC_SC_EEENS5_IJNSA_ILi0EEESU_SU_EEEEENS5_IJNS4_10UnderscoreESX_SX_EEEEENS4_28SM100_TMA_2SM_LOAD_MULTICASTENS4_14ComposedLayoutINS4_7SwizzleILi3ELi4ELi3EEENS4_18smem_ptr_flag_bitsILi16EEENSS_INS5_IJNSA_ILi8EEESG_EEENS5_IJSG_SC_EEEEEEEvNS4_8identityES10_S1A_vS1B_EENS_8epilogue10collective18CollectiveEpilogueINS1D_23Sm100TmaWarpSpecializedILi4ELi2ELi16ELb1ELb0EEEJNS5_IJSG_SF_SG_EEENS5_IJNSS_ISG_SC_EENSS_INS5_IJNSA_ILi16EEENSA_ILi2EEEEEENS5_IJSC_SG_EEEEEEEESI_SJ_SI_SJ_NS1D_6fusion15FusionCallbacksIS1H_NS1Q_17LinearCombinationISI_fSI_fLNS_15FloatRoundStyleE2EEES1I_S1P_JEEENS4_5SM1004TMEM4LOAD26SM100_TMEM_LOAD_32dp32b16xENS4_13SM90_TMA_LOADENS11_INS12_ILi1ELi4ELi3EEES15_NSS_INS5_IJS16_S1K_EEENS5_IJS1K_SC_EEEEEEENS4_39AutoVectorizingCopyWithAssumedAlignmentILi128EEENS4_14SM90_TMA_STOREES25_S27_S27_EEEvvEEEEvNT_6ParamsE:
	.zero		2944


//--------------------- SYMBOLS --------------------------

	.type		.nv.reservedSmem.offset0,@object
	.size		.nv.reservedSmem.offset0,0x4
	.type		.nv.reservedSmem.cap,@object
	.size		.nv.reservedSmem.cap,0x4
	.type		__assertfail,@function
